	.target	sm_100a

	.elftype	@"ET_EXEC"


//--------------------- .note.nv.tkinfo           --------------------------
	.section	.note.nv.tkinfo,"",@"SHT_NOTE"
	.sectionflags	@"SHF_NOTE_NV_TKINFO"
	.tkinfo
        /*0018*/ 	.word	0x00000081
        /*0030*/ 	.string	""
        /*0030*/ 	.string	"ptxas-blackwell"
        /*0030*/ 	.string	"Cuda compilation tools, release 12.9, V12.9.86"
        /*0030*/ 	.string	"Build cuda_12.9.r12.9/compiler.36037853_0"
        /*0030*/ 	.string	"-v  -suppress-debug-info  -lineinfo  -arch sm_100a "



//--------------------- .note.nv.cuver            --------------------------
	.section	.note.nv.cuver,"",@"SHT_NOTE"
	.sectionflags	@"SHF_NOTE_NV_CUVER"
        /*0018*/ 	.short	0x0001
        /*001a*/ 	.short	0x0064
        /*001c*/ 	.short	0x0001
        /*001e*/ 	.short	0x0000
        /*0020*/ 	.short	0x0001
        /*0022*/ 	.short	0x0000


//--------------------- .nv.info                  --------------------------
	.section	.nv.info,"",@"SHT_CUDA_INFO"
	.align	4


	//----- nvinfo : EIATTR_REGCOUNT
	.align		4
        /*0000*/ 	.byte	0x04, 0x2f
        /*0002*/ 	.short	(.L_4 - .L_3)
	.align		4
.L_3:
        /*0004*/ 	.word	index@(gluon_tcgen05)
        /*0008*/ 	.word	0x00000087


	//----- nvinfo : EIATTR_FRAME_SIZE
	.align		4
.L_4:
        /*000c*/ 	.byte	0x04, 0x11
        /*000e*/ 	.short	(.L_6 - .L_5)
	.align		4
.L_5:
        /*0010*/ 	.word	index@($__internal_2_$__cuda_sm10x_tcgen05_guardrail_trap_unallocated_columns_being_dealloced)
        /*0014*/ 	.word	0x00000000


	//----- nvinfo : EIATTR_FRAME_SIZE
	.align		4
.L_6:
        /*0018*/ 	.byte	0x04, 0x11
        /*001a*/ 	.short	(.L_8 - .L_7)
	.align		4
.L_7:
        /*001c*/ 	.word	index@($__internal_1_$__cuda_sm10x_tcgen05_guardrail_trap_phase_invalid_during_alloc)
        /*0020*/ 	.word	0x00000000


	//----- nvinfo : EIATTR_FRAME_SIZE
	.align		4
.L_8:
        /*0024*/ 	.byte	0x04, 0x11
        /*0026*/ 	.short	(.L_10 - .L_9)
	.align		4
.L_9:
        /*0028*/ 	.word	index@($__internal_0_$__cuda_sm10x_tcgen05_guardrail_trap_col_being_dealloced_not_returned_by_alloc)
        /*002c*/ 	.word	0x00000000


	//----- nvinfo : EIATTR_FRAME_SIZE
	.align		4
.L_10:
        /*0030*/ 	.byte	0x04, 0x11
        /*0032*/ 	.short	(.L_12 - .L_11)
	.align		4
.L_11:
        /*0034*/ 	.word	index@(gluon_tcgen05)
        /*0038*/ 	.word	0x00000000


	//----- nvinfo : EIATTR_MIN_STACK_SIZE
	.align		4
.L_12:
        /*003c*/ 	.byte	0x04, 0x12
        /*003e*/ 	.short	(.L_14 - .L_13)
	.align		4
.L_13:
        /*0040*/ 	.word	index@(gluon_tcgen05)
        /*0044*/ 	.word	0x00000000
.L_14:


//--------------------- .nv.info.gluon_tcgen05    --------------------------
	.section	.nv.info.gluon_tcgen05,"",@"SHT_CUDA_INFO"
	.sectionflags	@""
	.align	4


	//----- nvinfo : EIATTR_CUDA_API_VERSION
	.align		4
        /*0000*/ 	.byte	0x04, 0x37
        /*0002*/ 	.short	(.L_16 - .L_15)
.L_15:
        /*0004*/ 	.word	0x00000081


	//----- nvinfo : EIATTR_KPARAM_INFO
	.align		4
.L_16:
        /*0008*/ 	.byte	0x04, 0x17
        /*000a*/ 	.short	(.L_18 - .L_17)
.L_17:
        /*000c*/ 	.word	0x00000000
        /*0010*/ 	.short	0x000a
        /*0012*/ 	.short	0x0048
        /*0014*/ 	.byte	0x00, 0xf4, 0x21, 0x00


	//----- nvinfo : EIATTR_KPARAM_INFO
	.align		4
.L_18:
        /*0018*/ 	.byte	0x04, 0x17
        /*001a*/ 	.short	(.L_20 - .L_19)
.L_19:
        /*001c*/ 	.word	0x00000000
        /*0020*/ 	.short	0x0009
        /*0022*/ 	.short	0x0040
        /*0024*/ 	.byte	0x00, 0xf4, 0x21, 0x00


	//----- nvinfo : EIATTR_KPARAM_INFO
	.align		4
.L_20:
        /*0028*/ 	.byte	0x04, 0x17
        /*002a*/ 	.short	(.L_22 - .L_21)
.L_21:
        /*002c*/ 	.word	0x00000000
        /*0030*/ 	.short	0x0008
        /*0032*/ 	.short	0x0038
        /*0034*/ 	.byte	0x00, 0xf0, 0x21, 0x00


	//----- nvinfo : EIATTR_KPARAM_INFO
	.align		4
.L_22:
        /*0038*/ 	.byte	0x04, 0x17
        /*003a*/ 	.short	(.L_24 - .L_23)
.L_23:
        /*003c*/ 	.word	0x00000000
        /*0040*/ 	.short	0x0007
        /*0042*/ 	.short	0x0030
        /*0044*/ 	.byte	0x00, 0xf0, 0x21, 0x00


	//----- nvinfo : EIATTR_KPARAM_INFO
	.align		4
.L_24:
        /*0048*/ 	.byte	0x04, 0x17
        /*004a*/ 	.short	(.L_26 - .L_25)
.L_25:
        /*004c*/ 	.word	0x00000000
        /*0050*/ 	.short	0x0006
        /*0052*/ 	.short	0x0028
        /*0054*/ 	.byte	0x00, 0xf0, 0x21, 0x00


	//----- nvinfo : EIATTR_KPARAM_INFO
	.align		4
.L_26:
        /*0058*/ 	.byte	0x04, 0x17
        /*005a*/ 	.short	(.L_28 - .L_27)
.L_27:
        /*005c*/ 	.word	0x00000000
        /*0060*/ 	.short	0x0005
        /*0062*/ 	.short	0x0020
        /*0064*/ 	.byte	0x00, 0xf0, 0x11, 0x00


	//----- nvinfo : EIATTR_KPARAM_INFO
	.align		4
.L_28:
        /*0068*/ 	.byte	0x04, 0x17
        /*006a*/ 	.short	(.L_30 - .L_29)
.L_29:
        /*006c*/ 	.word	0x00000000
        /*0070*/ 	.short	0x0004
        /*0072*/ 	.short	0x001c
        /*0074*/ 	.byte	0x00, 0xf0, 0x11, 0x00


	//----- nvinfo : EIATTR_KPARAM_INFO
	.align		4
.L_30:
        /*0078*/ 	.byte	0x04, 0x17
        /*007a*/ 	.short	(.L_32 - .L_31)
.L_31:
        /*007c*/ 	.word	0x00000000
        /*0080*/ 	.short	0x0003
        /*0082*/ 	.short	0x0018
        /*0084*/ 	.byte	0x00, 0xf0, 0x11, 0x00


	//----- nvinfo : EIATTR_KPARAM_INFO
	.align		4
.L_32:
        /*0088*/ 	.byte	0x04, 0x17
        /*008a*/ 	.short	(.L_34 - .L_33)
.L_33:
        /*008c*/ 	.word	0x00000000
        /*0090*/ 	.short	0x0002
        /*0092*/ 	.short	0x0010
        /*0094*/ 	.byte	0x00, 0xf4, 0x21, 0x00


	//----- nvinfo : EIATTR_KPARAM_INFO
	.align		4
.L_34:
        /*0098*/ 	.byte	0x04, 0x17
        /*009a*/ 	.short	(.L_36 - .L_35)
.L_35:
        /*009c*/ 	.word	0x00000000
        /*00a0*/ 	.short	0x0001
        /*00a2*/ 	.short	0x0008
        /*00a4*/ 	.byte	0x00, 0xf4, 0x21, 0x00


	//----- nvinfo : EIATTR_KPARAM_INFO
	.align		4
.L_36:
        /*00a8*/ 	.byte	0x04, 0x17
        /*00aa*/ 	.short	(.L_38 - .L_37)
.L_37:
        /*00ac*/ 	.word	0x00000000
        /*00b0*/ 	.short	0x0000
        /*00b2*/ 	.short	0x0000
        /*00b4*/ 	.byte	0x00, 0xf4, 0x21, 0x00


	//----- nvinfo : EIATTR_AT_ENTRY_FRAGMENTS
	.align		4
.L_38:
        /*00b8*/ 	.byte	0x04, 0x4f
        /*00ba*/ 	.short	(.L_40 - .L_39)


	//   ....[0]....
.L_39:
        /*00bc*/ 	.word	0x00000004


	//----- nvinfo : EIATTR_RESERVED_SMEM_USED
	.align		4
.L_40:
        /*00c0*/ 	.byte	0x01, 0x41
	.zero		2


	//----- nvinfo : EIATTR_SPARSE_MMA_MASK
	.align		4
        /*00c4*/ 	.byte	0x03, 0x50
        /*00c6*/ 	.short	0x0000


	//----- nvinfo : EIATTR_TCGEN05_1CTA_USED
	.align		4
        /*00c8*/ 	.byte	0x01, 0x51
	.zero		2


	//----- nvinfo : EIATTR_MAXREG_COUNT
	.align		4
        /*00cc*/ 	.byte	0x03, 0x1b
        /*00ce*/ 	.short	0x00ff


	//----- nvinfo : EIATTR_NUM_BARRIERS
	.align		4
        /*00d0*/ 	.byte	0x02, 0x4c
        /*00d2*/ 	.byte	0x01
	.zero		1


	//----- nvinfo : EIATTR_INT_WARP_WIDE_INSTR_OFFSETS
	.align		4
        /*00d4*/ 	.byte	0x04, 0x31
        /*00d6*/ 	.short	(.L_42 - .L_41)


	//   ....[0]....
.L_41:
        /*00d8*/ 	.word	0x00001750


	//   ....[1]....
        /*00dc*/ 	.word	0x00001770


	//   ....[2]....
        /*00e0*/ 	.word	0x000017f0


	//   ....[3]....
        /*00e4*/ 	.word	0x00001ac0


	//   ....[4]....
        /*00e8*/ 	.word	0x00001ad0


	//   ....[5]....
        /*00ec*/ 	.word	0x00001b30


	//   ....[6]....
        /*00f0*/ 	.word	0x00001b40


	//   ....[7]....
        /*00f4*/ 	.word	0x00001d70


	//   ....[8]....
        /*00f8*/ 	.word	0x00001d80


	//   ....[9]....
        /*00fc*/ 	.word	0x00001f00


	//   ....[10]....
        /*0100*/ 	.word	0x00001f30


	//   ....[11]....
        /*0104*/ 	.word	0x00001f60


	//   ....[12]....
        /*0108*/ 	.word	0x00001f80


	//   ....[13]....
        /*010c*/ 	.word	0x000021a0


	//   ....[14]....
        /*0110*/ 	.word	0x000021b0


	//   ....[15]....
        /*0114*/ 	.word	0x000024e0


	//   ....[16]....
        /*0118*/ 	.word	0x000024f0


	//   ....[17]....
        /*011c*/ 	.word	0x00002c60


	//   ....[18]....
        /*0120*/ 	.word	0x00002cb0


	//----- nvinfo : EIATTR_COOP_GROUP_MASK_REGIDS
	.align		4
.L_42:
        /*0124*/ 	.byte	0x04, 0x29
        /*0126*/ 	.short	(.L_44 - .L_43)


	//   ....[0]....
.L_43:
        /*0128*/ 	.word	0xffffffff


	//   ....[1]....
        /*012c*/ 	.word	0xffffffff


	//   ....[2]....
        /*0130*/ 	.word	0xffffffff


	//   ....[3]....
        /*0134*/ 	.word	0xffffffff


	//   ....[4]....
        /*0138*/ 	.word	0xffffffff


	//   ....[5]....
        /*013c*/ 	.word	0xffffffff


	//   ....[6]....
        /*0140*/ 	.word	0xffffffff


	//   ....[7]....
        /*0144*/ 	.word	0xffffffff


	//   ....[8]....
        /*0148*/ 	.word	0xffffffff


	//   ....[9]....
        /*014c*/ 	.word	0xffffffff


	//----- nvinfo : EIATTR_COOP_GROUP_INSTR_OFFSETS
	.align		4
.L_44:
        /*0150*/ 	.byte	0x04, 0x28
        /*0152*/ 	.short	(.L_46 - .L_45)


	//   ....[0]....
.L_45:
        /*0154*/ 	.word	0x00000050


	//   ....[1]....
        /*0158*/ 	.word	0x00000310


	//   ....[2]....
        /*015c*/ 	.word	0x00000500


	//   ....[3]....
        /*0160*/ 	.word	0x000009a0


	//   ....[4]....
        /*0164*/ 	.word	0x00000ae0


	//   ....[5]....
        /*0168*/ 	.word	0x00000fe0


	//   ....[6]....
        /*016c*/ 	.word	0x00001120


	//   ....[7]....
        /*0170*/ 	.word	0x00001610


	//   ....[8]....
        /*0174*/ 	.word	0x00002af0


	//   ....[9]....
        /*0178*/ 	.word	0x00002d60


	//----- nvinfo : EIATTR_VRC_CTA_INIT_COUNT
	.align		4
.L_46:
        /*017c*/ 	.byte	0x02, 0x4a
        /*017e*/ 	.byte	0x80
	.zero		1


	//----- nvinfo : EIATTR_MBARRIER_INSTR_OFFSETS
	.align		4
        /*0180*/ 	.byte	0x04, 0x39
        /*0182*/ 	.short	(.L_48 - .L_47)


	//   ....[0]....
.L_47:
        /*0184*/ 	.word	0x00001810
        /*0188*/ 	.word	0x000000ff
        /*018c*/ 	.word	0x00012000
        /*0190*/ 	.short	0x0100
        /*0192*/ 	.byte	0x08
	.zero		1


	//   ....[1]....
        /*0194*/ 	.word	0x00001820
        /*0198*/ 	.word	0x000000ff
        /*019c*/ 	.word	0x00012020
        /*01a0*/ 	.short	0x0100
        /*01a2*/ 	.byte	0x08
	.zero		1


	//   ....[2]....
        /*01a4*/ 	.word	0x000018d0
        /*01a8*/ 	.word	0x000000ff
        /*01ac*/ 	.word	0x00012008
        /*01b0*/ 	.short	0x0100
        /*01b2*/ 	.byte	0x08
	.zero		1


	//   ....[3]....
        /*01b4*/ 	.word	0x000018e0
        /*01b8*/ 	.word	0x000000ff
        /*01bc*/ 	.word	0x00012028
        /*01c0*/ 	.short	0x0100
        /*01c2*/ 	.byte	0x08
	.zero		1


	//   ....[4]....
        /*01c4*/ 	.word	0x000019f0
        /*01c8*/ 	.word	0x000000ff
        /*01cc*/ 	.word	0x00012010
        /*01d0*/ 	.short	0x0100
        /*01d2*/ 	.byte	0x08
	.zero		1


	//   ....[5]....
        /*01d4*/ 	.word	0x00001a00
        /*01d8*/ 	.word	0x000000ff
        /*01dc*/ 	.word	0x00012030
        /*01e0*/ 	.short	0x0100
        /*01e2*/ 	.byte	0x08
	.zero		1


	//   ....[6]....
        /*01e4*/ 	.word	0x00001bd0
        /*01e8*/ 	.word	0x000000ff
        /*01ec*/ 	.word	0x00012000
        /*01f0*/ 	.short	0x010a
        /*01f2*/ 	.byte	0x08
	.zero		1


	//   ....[7]....
        /*01f4*/ 	.word	0x00001dd0
        /*01f8*/ 	.word	0x000000ff
        /*01fc*/ 	.word	0x00012020
        /*0200*/ 	.short	0x010a
        /*0202*/ 	.byte	0x08
	.zero		1


	//   ....[8]....
        /*0204*/ 	.word	0x00002000
        /*0208*/ 	.word	0x000000ff
        /*020c*/ 	.word	0x00012000
        /*0210*/ 	.short	0x010a
        /*0212*/ 	.byte	0x1c
	.zero		1


	//   ....[9]....
        /*0214*/ 	.word	0x000021f0
        /*0218*/ 	.word	0x000000ff
        /*021c*/ 	.word	0x00012020
        /*0220*/ 	.short	0x010a
        /*0222*/ 	.byte	0x1c
	.zero		1


	//   ....[10]....
        /*0224*/ 	.word	0x000022c0
        /*0228*/ 	.word	0x000000ff
        /*022c*/ 	.word	0x00012000
        /*0230*/ 	.short	0x0108
        /*0232*/ 	.byte	0x08
	.zero		1


	//   ....[11]....
        /*0234*/ 	.word	0x000022d0
        /*0238*/ 	.word	0x000000ff
        /*023c*/ 	.word	0x00012020
        /*0240*/ 	.short	0x0108
        /*0242*/ 	.byte	0x08
	.zero		1


	//   ....[12]....
        /*0244*/ 	.word	0x00002320
        /*0248*/ 	.word	0x000000ff
        /*024c*/ 	.word	0x00012008
        /*0250*/ 	.short	0x0108
        /*0252*/ 	.byte	0x08
	.zero		1


	//   ....[13]....
        /*0254*/ 	.word	0x00002330
        /*0258*/ 	.word	0x000000ff
        /*025c*/ 	.word	0x00012028
        /*0260*/ 	.short	0x0108
        /*0262*/ 	.byte	0x08
	.zero		1


	//   ....[14]....
        /*0264*/ 	.word	0x00002380
        /*0268*/ 	.word	0x000000ff
        /*026c*/ 	.word	0x00012010
        /*0270*/ 	.short	0x0108
        /*0272*/ 	.byte	0x08
	.zero		1


	//   ....[15]....
        /*0274*/ 	.word	0x00002390
        /*0278*/ 	.word	0x000000ff
        /*027c*/ 	.word	0x00012030
        /*0280*/ 	.short	0x0108
        /*0282*/ 	.byte	0x08
	.zero		1


	//   ....[16]....
        /*0284*/ 	.word	0x00002d80
        /*0288*/ 	.word	0x000000ff
        /*028c*/ 	.word	0x00012000
        /*0290*/ 	.short	0x010a
        /*0292*/ 	.byte	0x08
	.zero		1


	//   ....[17]....
        /*0294*/ 	.word	0x00002db0
        /*0298*/ 	.word	0x000000ff
        /*029c*/ 	.word	0x00012020
        /*02a0*/ 	.short	0x010a
        /*02a2*/ 	.byte	0x08
	.zero		1


	//   ....[18]....
        /*02a4*/ 	.word	0x00002de0
        /*02a8*/ 	.word	0x000000ff
        /*02ac*/ 	.word	0x00012000
        /*02b0*/ 	.short	0x010a
        /*02b2*/ 	.byte	0x1c
	.zero		1


	//   ....[19]....
        /*02b4*/ 	.word	0x00002e10
        /*02b8*/ 	.word	0x000000ff
        /*02bc*/ 	.word	0x00012020
        /*02c0*/ 	.short	0x010a
        /*02c2*/ 	.byte	0x1c
	.zero		1


	//----- nvinfo : EIATTR_NUM_MBARRIERS
	.align		4
.L_48:
        /*02c4*/ 	.byte	0x03, 0x38
        /*02c6*/ 	.short	0x0006


	//----- nvinfo : EIATTR_EXIT_INSTR_OFFSETS
	.align		4
        /*02c8*/ 	.byte	0x04, 0x1c
        /*02ca*/ 	.short	(.L_50 - .L_49)


	//   ....[0]....
.L_49:
        /*02cc*/ 	.word	0x00002d70


	//----- nvinfo : EIATTR_REQNTID
	.align		4
.L_50:
        /*02d0*/ 	.byte	0x04, 0x10
        /*02d2*/ 	.short	(.L_52 - .L_51)
.L_51:
        /*02d4*/ 	.word	0x00000100
        /*02d8*/ 	.word	0x00000001
        /*02dc*/ 	.word	0x00000001


	//----- nvinfo : EIATTR_CRS_STACK_SIZE
	.align		4
.L_52:
        /*02e0*/ 	.byte	0x04, 0x1e
        /*02e2*/ 	.short	(.L_54 - .L_53)
.L_53:
        /*02e4*/ 	.word	0x00000000


	//----- nvinfo : EIATTR_CBANK_PARAM_SIZE
	.align		4
.L_54:
        /*02e8*/ 	.byte	0x03, 0x19
        /*02ea*/ 	.short	0x0050


	//----- nvinfo : EIATTR_PARAM_CBANK
	.align		4
        /*02ec*/ 	.byte	0x04, 0x0a
        /*02ee*/ 	.short	(.L_56 - .L_55)
	.align		4
.L_55:
        /*02f0*/ 	.word	index@(.nv.constant0.gluon_tcgen05)
        /*02f4*/ 	.short	0x0380
        /*02f6*/ 	.short	0x0050


	//----- nvinfo : EIATTR_SW_WAR
	.align		4
.L_56:
        /*02f8*/ 	.byte	0x04, 0x36
        /*02fa*/ 	.short	(.L_58 - .L_57)
.L_57:
        /*02fc*/ 	.word	0x00000008
.L_58:


//--------------------- .nv.compat                --------------------------
	.section	.nv.compat,"",@"SHT_CUDA_COMPAT_INFO"
	.align	4
        /*0000*/ 	.byte	0x02, 0x02, 0x02, 0x00, 0x02, 0x05, 0x05, 0x00, 0x02, 0x03, 0x03, 0x00, 0x02, 0x06, 0x01, 0x00


//--------------------- .nv.callgraph             --------------------------
	.section	.nv.callgraph,"",@"SHT_CUDA_CALLGRAPH"
	.align	4
	.sectionentsize	8
	.align		4
        /*0000*/ 	.word	0x00000000
	.align		4
        /*0004*/ 	.word	0xffffffff
	.align		4
        /*0008*/ 	.word	0x00000000
	.align		4
        /*000c*/ 	.word	0xfffffffe
	.align		4
        /*0010*/ 	.word	0x00000000
	.align		4
        /*0014*/ 	.word	0xfffffffd
	.align		4
        /*0018*/ 	.word	0x00000000
	.align		4
        /*001c*/ 	.word	0xfffffffc


//--------------------- .text.gluon_tcgen05       --------------------------
	.section	.text.gluon_tcgen05,"ax",@progbits
	.align	128
        .global         gluon_tcgen05
        .type           gluon_tcgen05,@function
        .size           gluon_tcgen05,(.L_x_81 - gluon_tcgen05)
        .other          gluon_tcgen05,@"STO_CUDA_ENTRY STV_DEFAULT"
gluon_tcgen05:
.text.gluon_tcgen05:
[----:B------:R-:W1:Y:S01]  /*0000*/  LDC R1, c[0x0][0x37c] ;  /* 0x0000df00ff017b82 */ /* 0x000e620000000800 */
[----:B------:R-:W2:Y:S02]  /*0010*/  S2R R0, SR_TID.X ;  /* 0x0000000000007919 */ /* 0x000ea40000002100 */
[----:B--2---:R-:W-:-:S13]  /*0020*/  ISETP.GE.U32.AND P2, PT, R0, 0x20, PT ;  /* 0x000000200000780c */ /* 0x004fda0003f46070 */
[----:B------:R-:W-:Y:S05]  /*0030*/  @P2 BRA `(.L_x_0) ;  /* 0x0000000000b82947 */ /* 0x000fea0003800000 */
[----:B------:R-:W2:Y:S01]  /*0040*/  S2UR UR6, SR_CgaCtaId ;  /* 0x00000000000679c3 */ /* 0x000ea20000008800 */
[----:B------:R-:W-:Y:S01]  /*0050*/  NOP ;  /* 0x0000000000007918 */ /* 0x000fe20000000000 */
[----:B------:R-:W-:Y:S02]  /*0060*/  UMOV UR4, 0x40 ;  /* 0x0000004000047882 */ /* 0x000fe40000000000 */
[----:B--2---:R-:W-:-:S09]  /*0070*/  ULEA UR4, UR6, UR4, 0x18 ;  /* 0x0000000406047291 */ /* 0x004fd2000f8ec0ff */
[----:B------:R-:W2:Y:S01]  /*0080*/  LDS.U8 R2, [UR4] ;  /* 0x00000004ff027984 */ /* 0x000ea20008000000 */
[----:B------:R-:W-:Y:S02]  /*0090*/  UMOV UR4, 0x400 ;  /* 0x0000040000047882 */ /* 0x000fe40000000000 */
[----:B------:R-:W-:Y:S01]  /*00a0*/  ULEA UR4, UR6, UR4, 0x18 ;  /* 0x0000000406047291 */ /* 0x000fe2000f8ec0ff */
[----:B--2---:R-:W-:-:S13]  /*00b0*/  ISETP.NE.AND P0, PT, R2, RZ, PT ;  /* 0x000000ff0200720c */ /* 0x004fda0003f05270 */
[----:B------:R-:W-:Y:S05]  /*00c0*/  @P0 BRA `(.L_x_1) ;  /* 0x00000000007c0947 */ /* 0x000fea0003800000 */
[----:B------:R-:W-:-:S13]  /*00d0*/  ELECT P0, URZ, PT ;  /* 0x0000000000ff782f */ /* 0x000fda0003800000 */
[----:B------:R-:W-:Y:S05]  /*00e0*/  @!P0 BRA `(.L_x_2) ;  /* 0x0000000000848947 */ /* 0x000fea0003800000 */
[----:B------:R-:W-:Y:S01]  /*00f0*/  UMOV UR5, 0x8 ;  /* 0x0000000800057882 */ /* 0x000fe20000000000 */
[----:B------:R-:W-:Y:S02]  /*0100*/  IMAD.MOV.U32 R5, RZ, RZ, 0x1 ;  /* 0x00000001ff057424 */ /* 0x000fe400078e00ff */
[----:B------:R-:W-:Y:S02]  /*0110*/  IMAD.MOV.U32 R3, RZ, RZ, 0xff ;  /* 0x000000ffff037424 */ /* 0x000fe400078e00ff */
[----:B------:R-:W-:Y:S04]  /*0120*/  DEPBAR.LE SB2, 0x36 ;  /* 0x0000ad800000791a */ /* 0x000fe80000000000 */
[----:B------:R-:W2:Y:S02]  /*0130*/  UTCATOMSWS.FIND_AND_SET.ALIGN UP0, UR5, UR5 ;  /* 0x00000005000575e3 */ /* 0x000ea40008000800 */
[----:B--2---:R-:W-:-:S04]  /*0140*/  PLOP3.LUT P0, PT, PT, PT, UP0, 0x80, 0x8 ;  /* 0x000000000008781c */ /* 0x004fc80003f0f008 */
[----:B------:R-:W-:-:S04]  /*0150*/  SEL R2, RZ, 0xffffffff, !P0 ;  /* 0xffffffffff027807 */ /* 0x000fc80004000000 */
[----:B------:R-:W-:Y:S01]  /*0160*/  ISETP.NE.AND P0, PT, R2, RZ, PT ;  /* 0x000000ff0200720c */ /* 0x000fe20003f05270 */
[----:B------:R-:W-:-:S12]  /*0170*/  IMAD.U32 R2, RZ, RZ, UR5 ;  /* 0x00000005ff027e24 */ /* 0x000fd8000f8e00ff */
[----:B------:R-:W-:Y:S05]  /*0180*/  @P0 BRA `(.L_x_3) ;  /* 0x0000000000240947 */ /* 0x000fea0003800000 */
.L_x_4:
[----:B------:R-:W-:Y:S05]  /*0190*/  NANOSLEEP 0x64 ;  /* 0x000000640000795d */ /* 0x000fea0003800000 */
[----:B------:R-:W-:-:S05]  /*01a0*/  UMOV UR5, 0x8 ;  /* 0x0000000800057882 */ /* 0x000fca0000000000 */
[----:B------:R-:W-:Y:S04]  /*01b0*/  DEPBAR.LE SB2, 0x36 ;  /* 0x0000ad800000791a */ /* 0x000fe80000000000 */
[----:B------:R-:W2:Y:S02]  /*01c0*/  UTCATOMSWS.FIND_AND_SET.ALIGN UP0, UR5, UR5 ;  /* 0x00000005000575e3 */ /* 0x000ea40008000800 */
[----:B--2---:R-:W-:-:S04]  /*01d0*/  PLOP3.LUT P0, PT, PT, PT, UP0, 0x80, 0x8 ;  /* 0x000000000008781c */ /* 0x004fc80003f0f008 */
[----:B------:R-:W-:-:S04]  /*01e0*/  SEL R2, RZ, 0xffffffff, !P0 ;  /* 0xffffffffff027807 */ /* 0x000fc80004000000 */
[----:B------:R-:W-:Y:S01]  /*01f0*/  ISETP.NE.AND P0, PT, R2, RZ, PT ;  /* 0x000000ff0200720c */ /* 0x000fe20003f05270 */
[----:B------:R-:W-:-:S12]  /*0200*/  IMAD.U32 R2, RZ, RZ, UR5 ;  /* 0x00000005ff027e24 */ /* 0x000fd8000f8e00ff */
[----:B------:R-:W-:Y:S05]  /*0210*/  @!P0 BRA `(.L_x_4) ;  /* 0xfffffffc00dc8947 */ /* 0x000fea000383ffff */
.L_x_3:
[C---:B------:R-:W-:Y:S01]  /*0220*/  VIADD R4, R2.reuse, 0x10 ;  /* 0x0000001002047836 */ /* 0x040fe20000000000 */
[----:B------:R-:W-:Y:S01]  /*0230*/  UMOV UR5, 0x50 ;  /* 0x0000005000057882 */ /* 0x000fe20000000000 */
[----:B------:R-:W-:Y:S01]  /*0240*/  SHF.L.U32 R3, R3, R2, RZ ;  /* 0x0000000203037219 */ /* 0x000fe200000006ff */
[----:B------:R-:W-:Y:S01]  /*0250*/  ULEA UR5, UR6, UR5, 0x18 ;  /* 0x0000000506057291 */ /* 0x000fe2000f8ec0ff */
[----:B------:R-:W-:Y:S01]  /*0260*/  IMAD.SHL.U32 R2, R2, 0x20, RZ ;  /* 0x0000002002027824 */ /* 0x000fe200078e00ff */
[----:B------:R-:W-:-:S04]  /*0270*/  SHF.L.U32 R4, R5, R4, RZ ;  /* 0x0000000405047219 */ /* 0x000fc800000006ff */
[----:B------:R-:W-:-:S05]  /*0280*/  LOP3.LUT R3, R4, R3, RZ, 0xfc, !PT ;  /* 0x0000000304037212 */ /* 0x000fca00078efcff */
[----:B------:R2:W-:Y:S04]  /*0290*/  ATOMS.OR RZ, [UR5], R3 ;  /* 0x00000003ffff798c */ /* 0x0005e8000b000005 */
[----:B------:R2:W-:Y:S01]  /*02a0*/  STS [UR4], R2 ;  /* 0x00000002ff007988 */ /* 0x0005e20008000804 */
[----:B------:R-:W-:Y:S05]  /*02b0*/  BRA `(.L_x_2) ;  /* 0x0000000000107947 */ /* 0x000fea0003800000 */
.L_x_1:
[----:B------:R-:W-:Y:S01]  /*02c0*/  IMAD.MOV.U32 R3, RZ, RZ, -0x1 ;  /* 0xffffffffff037424 */ /* 0x000fe200078e00ff */
[----:B------:R-:W-:-:S04]  /*02d0*/  MOV R2, 0x300 ;  /* 0x0000030000027802 */ /* 0x000fc80000000f00 */
[----:B------:R2:W-:Y:S03]  /*02e0*/  STS [UR4], R3 ;  /* 0x00000003ff007988 */ /* 0x0005e60008000804 */
[----:B-12---:R-:W-:Y:S05]  /*02f0*/  CALL.REL.NOINC `($__internal_1_$__cuda_sm10x_tcgen05_guardrail_trap_phase_invalid_during_alloc) ;  /* 0x0000002800dc7944 */ /* 0x006fea0003c00000 */
.L_x_2:
[----:B------:R-:W-:Y:S05]  /*0300*/  WARPSYNC.ALL ;  /* 0x0000000000007948 */ /* 0x000fea0003800000 */
[----:B------:R-:W-:Y:S01]  /*0310*/  NOP ;  /* 0x0000000000007918 */ /* 0x000fe20000000000 */
.L_x_0:
[----:B------:R-:W3:Y:S08]  /*0320*/  S2UR UR4, SR_CgaCtaId ;  /* 0x00000000000479c3 */ /* 0x000ef00000008800 */
[----:B------:R-:W-:Y:S01]  /*0330*/  BAR.SYNC.DEFER_BLOCKING 0x0 ;  /* 0x0000000000007b1d */ /* 0x000fe20000010000 */
[----:B------:R-:W-:-:S05]  /*0340*/  LOP3.LUT R132, R0, 0xff, RZ, 0xc0, !PT ;  /* 0x000000ff00847812 */ /* 0x000fca00078ec0ff */
[----:B------:R-:W-:Y:S02]  /*0350*/  UMOV UR8, 0x400 ;  /* 0x0000040000087882 */ /* 0x000fe40000000000 */
[----:B------:R-:W4:Y:S08]  /*0360*/  LDC R4, c[0x0][0x398] ;  /* 0x0000e600ff047b82 */ /* 0x000f300000000800 */
[----:B------:R-:W5:Y:S01]  /*0370*/  LDC R12, c[0x0][0x3a0] ;  /* 0x0000e800ff0c7b82 */ /* 0x000f620000000800 */
[----:B---3--:R-:W-:-:S07]  /*0380*/  ULEA UR8, UR4, UR8, 0x18 ;  /* 0x0000000804087291 */ /* 0x008fce000f8ec0ff */
[----:B------:R-:W3:Y:S02]  /*0390*/  S2UR UR15, SR_CTAID.Y ;  /* 0x00000000000f79c3 */ /* 0x000ee40000002600 */
[----:B--2---:R-:W2:Y:S06]  /*03a0*/  LDS R3, [UR8] ;  /* 0x00000008ff037984 */ /* 0x004eac0008000800 */
[----:B------:R-:W-:Y:S06]  /*03b0*/  BAR.SYNC.DEFER_BLOCKING 0x0 ;  /* 0x0000000000007b1d */ /* 0x000fec0000010000 */
[----:B------:R-:W-:Y:S05]  /*03c0*/  @P2 BRA `(.L_x_5) ;  /* 0x0000000000182947 */ /* 0x000fea0003800000 */
[----:B------:R-:W-:Y:S01]  /*03d0*/  ELECT P0, URZ, PT ;  /* 0x0000000000ff782f */ /* 0x000fe20003800000 */
[----:B------:R-:W-:Y:S01]  /*03e0*/  IMAD.MOV.U32 R2, RZ, RZ, 0x1 ;  /* 0x00000001ff027424 */ /* 0x000fe200078e00ff */
[----:B------:R-:W-:Y:S01]  /*03f0*/  UMOV UR5, 0x40 ;  /* 0x0000004000057882 */ /* 0x000fe20000000000 */
[----:B------:R-:W-:Y:S01]  /*0400*/  UVIRTCOUNT.DEALLOC.SMPOOL 0x80 ;  /* 0x000000800000784c */ /* 0x000fe20000000000 */
[----:B------:R-:W-:-:S09]  /*0410*/  ULEA UR5, UR4, UR5, 0x18 ;  /* 0x0000000504057291 */ /* 0x000fd2000f8ec0ff */
[----:B------:R5:W-:Y:S03]  /*0420*/  @P0 STS.U8 [UR5], R2 ;  /* 0x00000002ff000988 */ /* 0x000be60008000005 */
.L_x_5:
[----:B------:R-:W5:Y:S01]  /*0430*/  S2UR UR4, SR_CTAID.Z ;  /* 0x00000000000479c3 */ /* 0x000f620000002700 */
[----:B------:R-:W4:Y:S01]  /*0440*/  LDCU UR5, c[0x0][0x370] ;  /* 0x00006e00ff0577ac */ /* 0x000f220008000800 */
[----:B------:R-:W-:Y:S01]  /*0450*/  ISETP.GE.U32.AND P0, PT, R132, 0x20, PT ;  /* 0x000000208400780c */ /* 0x000fe20003f06070 */
[----:B----4-:R-:W-:Y:S01]  /*0460*/  VIADD R4, R4, 0xffffffff ;  /* 0xffffffff04047836 */ /* 0x010fe20000000000 */
[C---:B------:R-:W-:Y:S01]  /*0470*/  ISETP.NE.U32.AND P3, PT, R132.reuse, RZ, PT ;  /* 0x000000ff8400720c */ /* 0x040fe20003f65070 */
[----:B------:R-:W5:Y:S01]  /*0480*/  LDCU UR6, c[0x0][0x374] ;  /* 0x00006e80ff0677ac */ /* 0x000f620008000800 */
[----:B------:R-:W-:Y:S01]  /*0490*/  LEA R10, R132, UR8, 0x2 ;  /* 0x00000008840a7c11 */ /* 0x000fe2000f8e10ff */
[----:B-----5:R-:W-:Y:S01]  /*04a0*/  VIADD R11, R12, 0xffffffff ;  /* 0xffffffff0c0b7836 */ /* 0x020fe20000000000 */
[----:B------:R-:W4:Y:S01]  /*04b0*/  S2UR UR7, SR_CTAID.X ;  /* 0x00000000000779c3 */ /* 0x000f220000002500 */
[----:B------:R-:W5:Y:S01]  /*04c0*/  LDCU.64 UR20, c[0x0][0x3c0] ;  /* 0x00007800ff1477ac */ /* 0x000f620008000a00 */
[----:B--2---:R-:W-:Y:S01]  /*04d0*/  R2UR UR23, R3 ;  /* 0x00000000031772ca */ /* 0x004fe200000e0000 */
[----:B------:R-:W-:Y:S04]  /*04e0*/  BSSY.RECONVERGENT B0, `(.L_x_6) ;  /* 0x0000011000007945 */ /* 0x000fe80003800200 */
[----:B------:R2:W-:Y:S01]  /*04f0*/  @!P0 STS [R10], RZ ;  /* 0x000000ff0a008388 */ /* 0x0005e20000000800 */
[----:B------:R-:W-:-:S03]  /*0500*/  NOP ;  /* 0x0000000000007918 */ /* 0x000fc60000000000 */
[----:B------:R2:W-:Y:S01]  /*0510*/  @!P3 STS [UR8+0x24], R4 ;  /* 0x00002404ff00b988 */ /* 0x0005e20008000808 */
[----:B---3--:R-:W-:-:S03]  /*0520*/  UIMAD UR4, UR4, UR6, UR15 ;  /* 0x00000006040472a4 */ /* 0x008fc6000f8e020f */
[----:B------:R2:W-:Y:S01]  /*0530*/  @!P3 STS [UR8+0x20], R11 ;  /* 0x0000200bff00b988 */ /* 0x0005e20008000808 */
[----:B----4-:R-:W-:-:S04]  /*0540*/  UIMAD UR4, UR4, UR5, UR7 ;  /* 0x00000005040472a4 */ /* 0x010fc8000f8e0207 */
[----:B------:R-:W-:-:S04]  /*0550*/  UIMAD UR4, UR4, 0x180, URZ ;  /* 0x00000180040478a4 */ /* 0x000fc8000f8e02ff */
[----:B-----5:R-:W-:-:S04]  /*0560*/  UIADD3 UR24, UP0, UPT, UR4, UR20, URZ ;  /* 0x0000001404187290 */ /* 0x020fc8000ff1e0ff */
[----:B------:R-:W-:Y:S01]  /*0570*/  ULEA.HI.X.SX32 UR25, UR4, UR21, 0x1, UP0 ;  /* 0x0000001504197291 */ /* 0x000fe200080f0eff */
[----:B--2---:R-:W-:Y:S11]  /*0580*/  @P3 BRA `(.L_x_7) ;  /* 0x0000000000183947 */ /* 0x004ff60003800000 */
[----:B------:R-:W2:Y:S01]  /*0590*/  LDS R2, [UR8+0x8] ;  /* 0x00000808ff027984 */ /* 0x000ea20008000800 */
[----:B------:R-:W3:Y:S01]  /*05a0*/  LDC.64 R6, c[0x0][0x380] ;  /* 0x0000e000ff067b82 */ /* 0x000ee20000000a00 */
[----:B------:R-:W-:Y:S02]  /*05b0*/  IMAD.MOV.U32 R3, RZ, RZ, 0x70 ;  /* 0x00000070ff037424 */ /* 0x000fe400078e00ff */
[----:B---3--:R3:W-:Y:S03]  /*05c0*/  STS.64 [UR8], R6 ;  /* 0x00000006ff007988 */ /* 0x0087e60008000a08 */
[----:B--2---:R-:W-:-:S05]  /*05d0*/  LOP3.LUT R2, R2, 0x10, R3, 0xd8, !PT ;  /* 0x0000001002027812 */ /* 0x004fca00078ed803 */
[----:B------:R3:W-:Y:S02]  /*05e0*/  STS [UR8+0x8], R2 ;  /* 0x00000802ff007988 */ /* 0x0007e40008000808 */
.L_x_7:
[----:B------:R-:W-:Y:S05]  /*05f0*/  BSYNC.RECONVERGENT B0 ;  /* 0x0000000000007941 */ /* 0x000fea0003800200 */
.L_x_6:
[----:B------:R-:W-:Y:S04]  /*0600*/  BSSY.RECONVERGENT B0, `(.L_x_8) ;  /* 0x000000a000007945 */ /* 0x000fe80003800200 */
[----:B------:R-:W-:Y:S05]  /*0610*/  @P3 BRA `(.L_x_9) ;  /* 0x0000000000203947 */ /* 0x000fea0003800000 */
[----:B---3--:R-:W2:Y:S01]  /*0620*/  LDS R2, [UR8+0x34] ;  /* 0x00003408ff027984 */ /* 0x008ea20008000800 */
[----:B------:R-:W-:Y:S02]  /*0630*/  IMAD.MOV.U32 R3, RZ, RZ, 0x1f000000 ;  /* 0x1f000000ff037424 */ /* 0x000fe400078e00ff */
[----:B------:R-:W-:Y:S01]  /*0640*/  @!P3 IMAD.MOV.U32 R5, RZ, RZ, 0x7f ;  /* 0x0000007fff05b424 */ /* 0x000fe200078e00ff */
[----:B------:R-:W3:Y:S02]  /*0650*/  @!P3 LDS R6, [UR8+0x38] ;  /* 0x00003808ff06b984 */ /* 0x000ee40008000800 */
[----:B--2---:R-:W-:Y:S02]  /*0660*/  LOP3.LUT R2, R2, 0xff000000, R3, 0xb8, !PT ;  /* 0xff00000002027812 */ /* 0x004fe400078eb803 */
[----:B---3--:R-:W-:-:S03]  /*0670*/  @!P3 LOP3.LUT R3, R6, 0xff, R5, 0xb8, !PT ;  /* 0x000000ff0603b812 */ /* 0x008fc600078eb805 */
[----:B------:R2:W-:Y:S04]  /*0680*/  STS [UR8+0x34], R2 ;  /* 0x00003402ff007988 */ /* 0x0005e80008000808 */
[----:B------:R2:W-:Y:S02]  /*0690*/  @!P3 STS [UR8+0x38], R3 ;  /* 0x00003803ff00b988 */ /* 0x0005e40008000808 */
.L_x_9:
[----:B------:R-:W-:Y:S05]  /*06a0*/  BSYNC.RECONVERGENT B0 ;  /* 0x0000000000007941 */ /* 0x000fea0003800200 */
.L_x_8:
[----:B------:R-:W-:Y:S04]  /*06b0*/  BSSY.RECONVERGENT B0, `(.L_x_10) ;  /* 0x000000e000007945 */ /* 0x000fe80003800200 */
[----:B------:R-:W-:Y:S05]  /*06c0*/  @P3 BRA `(.L_x_11) ;  /* 0x0000000000303947 */ /* 0x000fea0003800000 */
[----:B--2---:R-:W2:Y:S01]  /*06d0*/  LDS R3, [UR8+0x34] ;  /* 0x00003408ff037984 */ /* 0x004ea20008000800 */
[----:B------:R-:W4:Y:S03]  /*06e0*/  LDC.64 R8, c[0x0][0x3a8] ;  /* 0x0000ea00ff087b82 */ /* 0x000f260000000a00 */
[----:B---3--:R-:W3:Y:S01]  /*06f0*/  LDS R2, [UR8+0x1c] ;  /* 0x00001c08ff027984 */ /* 0x008ee20008000800 */
[C---:B----4-:R-:W-:Y:S01]  /*0700*/  SHF.L.U64.HI R6, R8.reuse, 0x1, R9 ;  /* 0x0000000108067819 */ /* 0x050fe20000010209 */
[----:B------:R-:W-:-:S03]  /*0710*/  IMAD.SHL.U32 R5, R8, 0x2, RZ ;  /* 0x0000000208057824 */ /* 0x000fc600078e00ff */
[--C-:B------:R-:W-:Y:S02]  /*0720*/  SHF.R.U32.HI R7, RZ, 0x4, R6.reuse ;  /* 0x00000004ff077819 */ /* 0x100fe40000011606 */
[----:B------:R-:W-:-:S05]  /*0730*/  SHF.R.U64 R5, R5, 0x4, R6 ;  /* 0x0000000405057819 */ /* 0x000fca0000001206 */
[----:B------:R4:W-:Y:S01]  /*0740*/  STS [UR8+0xc], R5 ;  /* 0x00000c05ff007988 */ /* 0x0009e20008000808 */
[----:B--2---:R-:W-:Y:S02]  /*0750*/  LOP3.LUT R3, R3, 0x7, RZ, 0xb8, !PT ;  /* 0x0000000703037812 */ /* 0x004fe400078eb8ff */
[----:B---3--:R-:W-:-:S03]  /*0760*/  LOP3.LUT R2, R2, 0xf, R7, 0xb8, !PT ;  /* 0x0000000f02027812 */ /* 0x008fc600078eb807 */
[----:B------:R4:W-:Y:S04]  /*0770*/  STS [UR8+0x34], R3 ;  /* 0x00003403ff007988 */ /* 0x0009e80008000808 */
[----:B------:R4:W-:Y:S02]  /*0780*/  STS [UR8+0x1c], R2 ;  /* 0x00001c02ff007988 */ /* 0x0009e40008000808 */
.L_x_11:
[----:B------:R-:W-:Y:S05]  /*0790*/  BSYNC.RECONVERGENT B0 ;  /* 0x0000000000007941 */ /* 0x000fea0003800200 */
.L_x_10:
[----:B------:R-:W-:Y:S04]  /*07a0*/  BSSY.RECONVERGENT B1, `(.L_x_12) ;  /* 0x000001a000017945 */ /* 0x000fe80003800200 */
[----:B------:R-:W-:Y:S04]  /*07b0*/  BSSY.RELIABLE B0, `(.L_x_13) ;  /* 0x0000015000007945 */ /* 0x000fe80003800100 */
[----:B------:R-:W-:Y:S05]  /*07c0*/  @P3 BRA `(.L_x_14) ;  /* 0x0000000000203947 */ /* 0x000fea0003800000 */
[----:B--234-:R-:W2:Y:S02]  /*07d0*/  LDS R2, [UR8+0x34] ;  /* 0x00003408ff027984 */ /* 0x01cea40008000800 */
[----:B--2---:R-:W-:-:S05]  /*07e0*/  LOP3.LUT R2, R2, 0x38, RZ, 0xb8, !PT ;  /* 0x0000003802027812 */ /* 0x004fca00078eb8ff */
[----:B------:R2:W-:Y:S01]  /*07f0*/  STS [UR8+0x34], R2 ;  /* 0x00003402ff007988 */ /* 0x0005e20008000808 */
[----:B------:R-:W-:Y:S05]  /*0800*/  @P3 BRA `(.L_x_15) ;  /* 0x0000000000203947 */ /* 0x000fea0003800000 */
[----:B--2---:R-:W2:Y:S01]  /*0810*/  LDS R2, [UR8+0x8] ;  /* 0x00000808ff027984 */ /* 0x004ea20008000800 */
[----:B------:R-:W-:-:S05]  /*0820*/  IMAD.MOV.U32 R3, RZ, RZ, 0x780 ;  /* 0x00000780ff037424 */ /* 0x000fca00078e00ff */
[----:B--2---:R-:W-:-:S05]  /*0830*/  LOP3.LUT R2, R2, 0x300, R3, 0xd8, !PT ;  /* 0x0000030002027812 */ /* 0x004fca00078ed803 */
[----:B------:R5:W-:Y:S02]  /*0840*/  STS [UR8+0x8], R2 ;  /* 0x00000802ff007988 */ /* 0x000be40008000808 */
.L_x_14:
[----:B------:R-:W-:Y:S05]  /*0850*/  @P3 BRA `(.L_x_16) ;  /* 0x0000000000283947 */ /* 0x000fea0003800000 */
[----:B--2345:R-:W2:Y:S02]  /*0860*/  LDS R2, [UR8+0x8] ;  /* 0x00000808ff027984 */ /* 0x03cea40008000800 */
[----:B--2---:R-:W-:-:S05]  /*0870*/  LOP3.LUT R2, R2, 0x1800, RZ, 0xb8, !PT ;  /* 0x0000180002027812 */ /* 0x004fca00078eb8ff */
[----:B------:R3:W-:Y:S02]  /*0880*/  STS [UR8+0x8], R2 ;  /* 0x00000802ff007988 */ /* 0x0007e40008000808 */
.L_x_15:
[----:B------:R-:W-:Y:S05]  /*0890*/  @P3 BREAK.RELIABLE B0 ;  /* 0x0000000000003942 */ /* 0x000fea0003800100 */
[----:B------:R-:W-:Y:S05]  /*08a0*/  @P3 BRA `(.L_x_17) ;  /* 0x0000000000243947 */ /* 0x000fea0003800000 */
[----:B------:R-:W4:Y:S01]  /*08b0*/  LDS R3, [UR8+0x8] ;  /* 0x00000808ff037984 */ /* 0x000f220008000800 */
[----:B--23--:R-:W-:-:S05]  /*08c0*/  IMAD.MOV.U32 R2, RZ, RZ, 0x6000 ;  /* 0x00006000ff027424 */ /* 0x00cfca00078e00ff */
[----:B----4-:R-:W-:-:S04]  /*08d0*/  LOP3.LUT R2, R3, 0x4000, R2, 0xd8, !PT ;  /* 0x0000400003027812 */ /* 0x010fc800078ed802 */
[----:B------:R-:W-:-:S05]  /*08e0*/  LOP3.LUT R2, R2, 0x400000, RZ, 0xb8, !PT ;  /* 0x0040000002027812 */ /* 0x000fca00078eb8ff */
[----:B------:R2:W-:Y:S02]  /*08f0*/  STS [UR8+0x8], R2 ;  /* 0x00000802ff007988 */ /* 0x0005e40008000808 */
.L_x_16:
[----:B------:R-:W-:Y:S05]  /*0900*/  BSYNC.RELIABLE B0 ;  /* 0x0000000000007941 */ /* 0x000fea0003800100 */
.L_x_13:
[----:B--2345:R-:W2:Y:S02]  /*0910*/  @!P3 LDS R2, [UR8+0x8] ;  /* 0x00000808ff02b984 */ /* 0x03cea40008000800 */
[----:B--2---:R-:W-:-:S05]  /*0920*/  @!P3 LOP3.LUT R2, R2, 0x8000, RZ, 0xb8, !PT ;  /* 0x000080000202b812 */ /* 0x004fca00078eb8ff */
[----:B------:R4:W-:Y:S02]  /*0930*/  @!P3 STS [UR8+0x8], R2 ;  /* 0x00000802ff00b988 */ /* 0x0009e40008000808 */
.L_x_17:
[----:B------:R-:W-:Y:S05]  /*0940*/  BSYNC.RECONVERGENT B1 ;  /* 0x0000000000017941 */ /* 0x000fea0003800200 */
.L_x_12:
[----:B------:R-:W-:Y:S05]  /*0950*/  WARPSYNC.ALL ;  /* 0x0000000000007948 */ /* 0x000fea0003800000 */
[----:B------:R-:W-:Y:S01]  /*0960*/  NOP ;  /* 0x0000000000007918 */ /* 0x000fe20000000000 */
[----:B------:R-:W-:Y:S05]  /*0970*/  @P0 BRA `(.L_x_18) ;  /* 0x0000000000300947 */ /* 0x000fea0003800000 */
[----:B--234-:R-:W2:Y:S01]  /*0980*/  S2R R2, SR_LANEID ;  /* 0x0000000000027919 */ /* 0x01cea20000000000 */
[----:B------:R-:W-:Y:S05]  /*0990*/  WARPSYNC.ALL ;  /* 0x0000000000007948 */ /* 0x000fea0003800000 */
[----:B------:R-:W-:Y:S01]  /*09a0*/  NOP ;  /* 0x0000000000007918 */ /* 0x000fe20000000000 */
[----:B--2---:R-:W-:-:S05]  /*09b0*/  IMAD.SHL.U32 R5, R2, 0x4, RZ ;  /* 0x0000000402057824 */ /* 0x004fca00078e00ff */
[----:B------:R-:W2:Y:S01]  /*09c0*/  LDS R7, [R5+UR8] ;  /* 0x0000000805077984 */ /* 0x000ea20008000800 */
[----:B------:R-:W-:-:S05]  /*09d0*/  IADD3 R2, P1, PT, R5, UR24, RZ ;  /* 0x0000001805027c10 */ /* 0x000fca000ff3e0ff */
[----:B------:R-:W-:-:S05]  /*09e0*/  IMAD.X R3, RZ, RZ, UR25, P1 ;  /* 0x00000019ff037e24 */ /* 0x000fca00088e06ff */
[----:B--2---:R5:W2:Y:S01]  /*09f0*/  ATOMG.E.EXCH.STRONG.GPU PT, RZ, [R2], R7 ;  /* 0x0000000702ff73a8 */ /* 0x004aa200041ee100 */
[----:B------:R-:W-:-:S04]  /*0a00*/  DEPBAR {5,4,3,2,1,0} ;  /* 0x0000003f0000791a */ /* 0x000fc80000000000 */
[----:B------:R-:W3:Y:S02]  /*0a10*/  CCTL.E.C.LDCU.IV.DEEP [UR24] ;  /* 0x0000000018007540 */ /* 0x000ee40009c08000 */
[----:B---3--:R5:W-:Y:S01]  /*0a20*/  UTMACCTL.IV [UR24] ;  /* 0x00000000180079b9 */ /* 0x008be20008000000 */
[----:B------:R-:W-:Y:S01]  /*0a30*/  NOP ;  /* 0x0000000000007918 */ /* 0x000fe20000000000 */
.L_x_18:
[----:B------:R-:W-:Y:S05]  /*0a40*/  @P0 BRA `(.L_x_19) ;  /* 0x00000000000c0947 */ /* 0x000fea0003800000 */
[----:B------:R0:W-:Y:S01]  /*0a50*/  UTMACMDFLUSH ;  /* 0x00000000000079b7 */ /* 0x0001e20000000000 */
[----:B------:R-:W-:Y:S05]  /*0a60*/  @P0 BRA `(.L_x_19) ;  /* 0x0000000000040947 */ /* 0x000fea0003800000 */
[----:B------:R-:W-:-:S04]  /*0a70*/  DEPBAR.LE SB0, 0x0 ;  /* 0x000080000000791a */ /* 0x000fc80000000000 */
.L_x_19:
[----:B------:R-:W-:Y:S05]  /*0a80*/  WARPSYNC.ALL ;  /* 0x0000000000007948 */ /* 0x000fea0003800000 */
[----:B------:R-:W-:Y:S01]  /*0a90*/  NOP ;  /* 0x0000000000007918 */ /* 0x000fe20000000000 */
[----:B--2---:R-:W-:Y:S06]  /*0aa0*/  BAR.SYNC.DEFER_BLOCKING 0x0 ;  /* 0x0000000000007b1d */ /* 0x004fec0000010000 */
[----:B------:R-:W-:Y:S02]  /*0ab0*/  BSSY.RECONVERGENT B1, `(.L_x_20) ;  /* 0x000000b000017945 */ /* 0x000fe40003800200 */
[----:B------:R-:W-:Y:S06]  /*0ac0*/  BAR.SYNC.DEFER_BLOCKING 0x0 ;  /* 0x0000000000007b1d */ /* 0x000fec0000010000 */
[----:B------:R2:W-:Y:S01]  /*0ad0*/  @!P0 STS [R10], RZ ;  /* 0x000000ff0a008388 */ /* 0x0005e20000000800 */
[----:B------:R-:W-:Y:S01]  /*0ae0*/  NOP ;  /* 0x0000000000007918 */ /* 0x000fe20000000000 */
[----:B------:R-:W-:Y:S05]  /*0af0*/  @P3 BRA `(.L_x_21) ;  /* 0x0000000000183947 */ /* 0x000fea0003800000 */
[----:B---345:R-:W3:Y:S01]  /*0b00*/  LDS R2, [UR8+0x8] ;  /* 0x00000808ff027984 */ /* 0x038ee20008000800 */
[----:B------:R-:W4:Y:S01]  /*0b10*/  LDC.64 R6, c[0x0][0x388] ;  /* 0x0000e200ff067b82 */ /* 0x000f220000000a00 */
[----:B------:R-:W-:Y:S02]  /*0b20*/  IMAD.MOV.U32 R3, RZ, RZ, 0x70 ;  /* 0x00000070ff037424 */ /* 0x000fe400078e00ff */
[----:B----4-:R4:W-:Y:S03]  /*0b30*/  STS.64 [UR8], R6 ;  /* 0x00000006ff007988 */ /* 0x0109e60008000a08 */
[----:B---3--:R-:W-:-:S05]  /*0b40*/  LOP3.LUT R2, R2, 0x10, R3, 0xd8, !PT ;  /* 0x0000001002027812 */ /* 0x008fca00078ed803 */
[----:B------:R4:W-:Y:S02]  /*0b50*/  STS [UR8+0x8], R2 ;  /* 0x00000802ff007988 */ /* 0x0009e40008000808 */
.L_x_21:
[----:B-----5:R-:W-:Y:S05]  /*0b60*/  BSYNC.RECONVERGENT B1 ;  /* 0x0000000000017941 */ /* 0x020fea0003800200 */
.L_x_20:
[----:B------:R-:W-:Y:S04]  /*0b70*/  BSSY.RECONVERGENT B2, `(.L_x_22) ;  /* 0x000000f000027945 */ /* 0x000fe80003800200 */
[----:B------:R-:W-:Y:S04]  /*0b80*/  BSSY.RELIABLE B1, `(.L_x_23) ;  /* 0x000000c000017945 */ /* 0x000fe80003800100 */
[----:B------:R-:W-:Y:S05]  /*0b90*/  @P3 BRA `(.L_x_24) ;  /* 0x0000000000283947 */ /* 0x000fea0003800000 */
[----:B---34-:R-:W3:Y:S01]  /*0ba0*/  LDS R2, [UR8+0x34] ;  /* 0x00003408ff027984 */ /* 0x018ee20008000800 */
[----:B------:R-:W-:Y:S01]  /*0bb0*/  IMAD.MOV.U32 R3, RZ, RZ, 0x1f000000 ;  /* 0x1f000000ff037424 */ /* 0x000fe200078e00ff */
[----:B------:R-:W-:Y:S05]  /*0bc0*/  @P3 BREAK.RELIABLE B1 ;  /* 0x0000000000013942 */ /* 0x000fea0003800100 */
[----:B---3--:R-:W-:-:S05]  /*0bd0*/  LOP3.LUT R2, R2, 0xff000000, R3, 0xb8, !PT ;  /* 0xff00000002027812 */ /* 0x008fca00078eb803 */
[----:B------:R3:W-:Y:S01]  /*0be0*/  STS [UR8+0x34], R2 ;  /* 0x00003402ff007988 */ /* 0x0007e20008000808 */
[----:B------:R-:W-:Y:S05]  /*0bf0*/  @P3 BRA `(.L_x_25) ;  /* 0x0000000000183947 */ /* 0x000fea0003800000 */
[----:B---3--:R-:W3:Y:S01]  /*0c00*/  LDS R2, [UR8+0x38] ;  /* 0x00003808ff027984 */ /* 0x008ee20008000800 */
[----:B------:R-:W-:-:S05]  /*0c10*/  IMAD.MOV.U32 R3, RZ, RZ, 0xff ;  /* 0x000000ffff037424 */ /* 0x000fca00078e00ff */
[----:B---3--:R-:W-:-:S05]  /*0c20*/  LOP3.LUT R2, R2, 0xff, R3, 0xb8, !PT ;  /* 0x000000ff02027812 */ /* 0x008fca00078eb803 */
[----:B------:R5:W-:Y:S02]  /*0c30*/  STS [UR8+0x38], R2 ;  /* 0x00003802ff007988 */ /* 0x000be40008000808 */
.L_x_24:
[----:B------:R-:W-:Y:S05]  /*0c40*/  BSYNC.RELIABLE B1 ;  /* 0x0000000000017941 */ /* 0x000fea0003800100 */
.L_x_23:
[----:B------:R2:W-:Y:S02]  /*0c50*/  @!P3 STS [UR8+0x20], R11 ;  /* 0x0000200bff00b988 */ /* 0x0005e40008000808 */
.L_x_25:
[----:B------:R-:W-:Y:S05]  /*0c60*/  BSYNC.RECONVERGENT B2 ;  /* 0x0000000000027941 */ /* 0x000fea0003800200 */
.L_x_22:
[----:B------:R-:W-:Y:S05]  /*0c70*/  WARPSYNC.ALL ;  /* 0x0000000000007948 */ /* 0x000fea0003800000 */
[----:B------:R-:W-:Y:S01]  /*0c80*/  NOP ;  /* 0x0000000000007918 */ /* 0x000fe20000000000 */
[----:B------:R-:W2:Y:S01]  /*0c90*/  LDC R5, c[0x0][0x39c] ;  /* 0x0000e700ff057b82 */ /* 0x000ea20000000800 */
[----:B------:R-:W-:Y:S01]  /*0ca0*/  BSSY.RECONVERGENT B2, `(.L_x_26) ;  /* 0x0000010000027945 */ /* 0x000fe20003800200 */
[----:B--2---:R-:W-:-:S05]  /*0cb0*/  VIADD R5, R5, 0xffffffff ;  /* 0xffffffff05057836 */ /* 0x004fca0000000000 */
[----:B------:R2:W-:Y:S01]  /*0cc0*/  @!P3 STS [UR8+0x24], R5 ;  /* 0x00002405ff00b988 */ /* 0x0005e20008000808 */
[----:B------:R-:W-:Y:S05]  /*0cd0*/  @P3 BRA `(.L_x_27) ;  /* 0x0000000000303947 */ /* 0x000fea0003800000 */
[----:B------:R-:W2:Y:S01]  /*0ce0*/  LDS R3, [UR8+0x34] ;  /* 0x00003408ff037984 */ /* 0x000ea20008000800 */
[----:B----4-:R-:W4:Y:S03]  /*0cf0*/  LDC.64 R6, c[0x0][0x3b0] ;  /* 0x0000ec00ff067b82 */ /* 0x010f260000000a00 */
[----:B---3-5:R-:W3:Y:S01]  /*0d00*/  LDS R2, [UR8+0x1c] ;  /* 0x00001c08ff027984 */ /* 0x028ee20008000800 */
        /* <DEDUP_REMOVED lines=9> */
.L_x_27:
[----:B------:R-:W-:Y:S05]  /*0da0*/  BSYNC.RECONVERGENT B2 ;  /* 0x0000000000027941 */ /* 0x000fea0003800200 */
.L_x_26:
[----:B------:R-:W-:Y:S04]  /*0db0*/  BSSY.RECONVERGENT B3, `(.L_x_28) ;  /* 0x000001a000037945 */ /* 0x000fe80003800200 */
[----:B------:R-:W-:Y:S04]  /*0dc0*/  BSSY.RELIABLE B2, `(.L_x_29) ;  /* 0x0000015000027945 */ /* 0x000fe80003800100 */
[----:B------:R-:W-:Y:S05]  /*0dd0*/  @P3 BRA `(.L_x_30) ;  /* 0x0000000000203947 */ /* 0x000fea0003800000 */
[----:B---345:R-:W3:Y:S02]  /*0de0*/  LDS R2, [UR8+0x34] ;  /* 0x00003408ff027984 */ /* 0x038ee40008000800 */
[----:B---3--:R-:W-:-:S05]  /*0df0*/  LOP3.LUT R2, R2, 0x38, RZ, 0xb8, !PT ;  /* 0x0000003802027812 */ /* 0x008fca00078eb8ff */
[----:B------:R3:W-:Y:S01]  /*0e00*/  STS [UR8+0x34], R2 ;  /* 0x00003402ff007988 */ /* 0x0007e20008000808 */
[----:B------:R-:W-:Y:S05]  /*0e10*/  @P3 BRA `(.L_x_31) ;  /* 0x0000000000203947 */ /* 0x000fea0003800000 */
[----:B---3--:R-:W3:Y:S01]  /*0e20*/  LDS R2, [UR8+0x8] ;  /* 0x00000808ff027984 */ /* 0x008ee20008000800 */
[----:B------:R-:W-:-:S05]  /*0e30*/  IMAD.MOV.U32 R3, RZ, RZ, 0x780 ;  /* 0x00000780ff037424 */ /* 0x000fca00078e00ff */
[----:B---3--:R-:W-:-:S05]  /*0e40*/  LOP3.LUT R2, R2, 0x300, R3, 0xd8, !PT ;  /* 0x0000030002027812 */ /* 0x008fca00078ed803 */
[----:B------:R3:W-:Y:S02]  /*0e50*/  STS [UR8+0x8], R2 ;  /* 0x00000802ff007988 */ /* 0x0007e40008000808 */
.L_x_30:
[----:B------:R-:W-:Y:S05]  /*0e60*/  @P3 BRA `(.L_x_32) ;  /* 0x0000000000283947 */ /* 0x000fea0003800000 */
[----:B---345:R-:W3:Y:S02]  /*0e70*/  LDS R2, [UR8+0x8] ;  /* 0x00000808ff027984 */ /* 0x038ee40008000800 */
[----:B---3--:R-:W-:-:S05]  /*0e80*/  LOP3.LUT R2, R2, 0x1800, RZ, 0xb8, !PT ;  /* 0x0000180002027812 */ /* 0x008fca00078eb8ff */
[----:B------:R4:W-:Y:S02]  /*0e90*/  STS [UR8+0x8], R2 ;  /* 0x00000802ff007988 */ /* 0x0009e40008000808 */
.L_x_31:
[----:B------:R-:W-:Y:S05]  /*0ea0*/  @P3 BREAK.RELIABLE B2 ;  /* 0x0000000000023942 */ /* 0x000fea0003800100 */
[----:B------:R-:W-:Y:S05]  /*0eb0*/  @P3 BRA `(.L_x_33) ;  /* 0x0000000000243947 */ /* 0x000fea0003800000 */
[----:B---34-:R-:W3:Y:S01]  /*0ec0*/  LDS R2, [UR8+0x8] ;  /* 0x00000808ff027984 */ /* 0x018ee20008000800 */
[----:B------:R-:W-:-:S05]  /*0ed0*/  IMAD.MOV.U32 R3, RZ, RZ, 0x6000 ;  /* 0x00006000ff037424 */ /* 0x000fca00078e00ff */
[----:B---3--:R-:W-:-:S04]  /*0ee0*/  LOP3.LUT R2, R2, 0x4000, R3, 0xd8, !PT ;  /* 0x0000400002027812 */ /* 0x008fc800078ed803 */
[----:B------:R-:W-:-:S05]  /*0ef0*/  LOP3.LUT R2, R2, 0x400000, RZ, 0xb8, !PT ;  /* 0x0040000002027812 */ /* 0x000fca00078eb8ff */
[----:B------:R3:W-:Y:S02]  /*0f00*/  STS [UR8+0x8], R2 ;  /* 0x00000802ff007988 */ /* 0x0007e40008000808 */
.L_x_32:
[----:B------:R-:W-:Y:S05]  /*0f10*/  BSYNC.RELIABLE B2 ;  /* 0x0000000000027941 */ /* 0x000fea0003800100 */
.L_x_29:
[----:B---345:R-:W3:Y:S02]  /*0f20*/  @!P3 LDS R2, [UR8+0x8] ;  /* 0x00000808ff02b984 */ /* 0x038ee40008000800 */
[----:B---3--:R-:W-:-:S05]  /*0f30*/  @!P3 LOP3.LUT R2, R2, 0x8000, RZ, 0xb8, !PT ;  /* 0x000080000202b812 */ /* 0x008fca00078eb8ff */
[----:B------:R5:W-:Y:S02]  /*0f40*/  @!P3 STS [UR8+0x8], R2 ;  /* 0x00000802ff00b988 */ /* 0x000be40008000808 */
.L_x_33:
[----:B------:R-:W-:Y:S05]  /*0f50*/  BSYNC.RECONVERGENT B3 ;  /* 0x0000000000037941 */ /* 0x000fea0003800200 */
.L_x_28:
[----:B------:R-:W-:Y:S05]  /*0f60*/  WARPSYNC.ALL ;  /* 0x0000000000007948 */ /* 0x000fea0003800000 */
[----:B------:R-:W-:Y:S01]  /*0f70*/  NOP ;  /* 0x0000000000007918 */ /* 0x000fe20000000000 */
[----:B------:R-:W-:-:S04]  /*0f80*/  UIADD3 UR5, UPT, UPT, UR4, 0x80, URZ ;  /* 0x0000008004057890 */ /* 0x000fc8000fffe0ff */
[----:B------:R-:W-:-:S04]  /*0f90*/  UIADD3 UR26, UP0, UPT, UR5, UR20, URZ ;  /* 0x00000014051a7290 */ /* 0x000fc8000ff1e0ff */
[----:B------:R-:W-:Y:S01]  /*0fa0*/  ULEA.HI.X.SX32 UR27, UR5, UR21, 0x1, UP0 ;  /* 0x00000015051b7291 */ /* 0x000fe200080f0eff */
[----:B------:R-:W-:Y:S11]  /*0fb0*/  @P0 BRA `(.L_x_34) ;  /* 0x0000000000300947 */ /* 0x000ff60003800000 */
[----:B---345:R-:W3:Y:S01]  /*0fc0*/  S2R R2, SR_LANEID ;  /* 0x0000000000027919 */ /* 0x038ee20000000000 */
[----:B------:R-:W-:Y:S05]  /*0fd0*/  WARPSYNC.ALL ;  /* 0x0000000000007948 */ /* 0x000fea0003800000 */
[----:B------:R-:W-:Y:S01]  /*0fe0*/  NOP ;  /* 0x0000000000007918 */ /* 0x000fe20000000000 */
[----:B---3--:R-:W-:-:S05]  /*0ff0*/  IMAD.SHL.U32 R6, R2, 0x4, RZ ;  /* 0x0000000402067824 */ /* 0x008fca00078e00ff */
[----:B------:R-:W3:Y:S01]  /*1000*/  LDS R7, [R6+UR8] ;  /* 0x0000000806077984 */ /* 0x000ee20008000800 */
[----:B------:R-:W-:-:S05]  /*1010*/  IADD3 R2, P1, PT, R6, UR26, RZ ;  /* 0x0000001a06027c10 */ /* 0x000fca000ff3e0ff */
[----:B------:R-:W-:-:S05]  /*1020*/  IMAD.X R3, RZ, RZ, UR27, P1 ;  /* 0x0000001bff037e24 */ /* 0x000fca00088e06ff */
[----:B---3--:R3:W4:Y:S01]  /*1030*/  ATOMG.E.EXCH.STRONG.GPU PT, RZ, [R2], R7 ;  /* 0x0000000702ff73a8 */ /* 0x00872200041ee100 */
[----:B------:R-:W-:-:S04]  /*1040*/  DEPBAR {5,4,3,2,1,0} ;  /* 0x0000003f0000791a */ /* 0x000fc80000000000 */
[----:B------:R-:W5:Y:S02]  /*1050*/  CCTL.E.C.LDCU.IV.DEEP [UR26] ;  /* 0x000000001a007540 */ /* 0x000f640009c08000 */
[----:B-----5:R3:W-:Y:S01]  /*1060*/  UTMACCTL.IV [UR26] ;  /* 0x000000001a0079b9 */ /* 0x0207e20008000000 */
[----:B------:R-:W-:Y:S01]  /*1070*/  NOP ;  /* 0x0000000000007918 */ /* 0x000fe20000000000 */
.L_x_34:
[----:B------:R-:W-:Y:S05]  /*1080*/  @P0 BRA `(.L_x_35) ;  /* 0x00000000000c0947 */ /* 0x000fea0003800000 */
[----:B------:R0:W-:Y:S01]  /*1090*/  UTMACMDFLUSH ;  /* 0x00000000000079b7 */ /* 0x0001e20000000000 */
[----:B------:R-:W-:Y:S05]  /*10a0*/  @P0 BRA `(.L_x_35) ;  /* 0x0000000000040947 */ /* 0x000fea0003800000 */
[----:B------:R-:W-:-:S04]  /*10b0*/  DEPBAR.LE SB0, 0x0 ;  /* 0x000080000000791a */ /* 0x000fc80000000000 */
.L_x_35:
[----:B------:R-:W-:Y:S05]  /*10c0*/  WARPSYNC.ALL ;  /* 0x0000000000007948 */ /* 0x000fea0003800000 */
[----:B------:R-:W-:Y:S01]  /*10d0*/  NOP ;  /* 0x0000000000007918 */ /* 0x000fe20000000000 */
[----:B----4-:R-:W-:Y:S06]  /*10e0*/  BAR.SYNC.DEFER_BLOCKING 0x0 ;  /* 0x0000000000007b1d */ /* 0x010fec0000010000 */
[----:B------:R-:W-:Y:S02]  /*10f0*/  BSSY.RECONVERGENT B3, `(.L_x_36) ;  /* 0x000000b000037945 */ /* 0x000fe40003800200 */
[----:B------:R-:W-:Y:S06]  /*1100*/  BAR.SYNC.DEFER_BLOCKING 0x0 ;  /* 0x0000000000007b1d */ /* 0x000fec0000010000 */
[----:B------:R4:W-:Y:S01]  /*1110*/  @!P0 STS [R10], RZ ;  /* 0x000000ff0a008388 */ /* 0x0009e20000000800 */
[----:B------:R-:W-:Y:S01]  /*1120*/  NOP ;  /* 0x0000000000007918 */ /* 0x000fe20000000000 */
[----:B------:R-:W-:Y:S05]  /*1130*/  @P3 BRA `(.L_x_37) ;  /* 0x0000000000183947 */ /* 0x000fea0003800000 */
[----:B---3-5:R-:W3:Y:S01]  /*1140*/  LDS R2, [UR8+0x8] ;  /* 0x00000808ff027984 */ /* 0x028ee20008000800 */
[----:B------:R-:W5:Y:S01]  /*1150*/  LDC.64 R6, c[0x0][0x390] ;  /* 0x0000e400ff067b82 */ /* 0x000f620000000a00 */
[----:B------:R-:W-:Y:S02]  /*1160*/  IMAD.MOV.U32 R3, RZ, RZ, 0x70 ;  /* 0x00000070ff037424 */ /* 0x000fe400078e00ff */
[----:B-----5:R5:W-:Y:S03]  /*1170*/  STS.64 [UR8], R6 ;  /* 0x00000006ff007988 */ /* 0x020be60008000a08 */
[----:B---3--:R-:W-:-:S05]  /*1180*/  LOP3.LUT R2, R2, 0x10, R3, 0xd8, !PT ;  /* 0x0000001002027812 */ /* 0x008fca00078ed803 */
[----:B------:R5:W-:Y:S02]  /*1190*/  STS [UR8+0x8], R2 ;  /* 0x00000802ff007988 */ /* 0x000be40008000808 */
.L_x_37:
[----:B---3--:R-:W-:Y:S05]  /*11a0*/  BSYNC.RECONVERGENT B3 ;  /* 0x0000000000037941 */ /* 0x008fea0003800200 */
.L_x_36:
[----:B------:R-:W-:Y:S04]  /*11b0*/  BSSY.RECONVERGENT B4, `(.L_x_38) ;  /* 0x0000011000047945 */ /* 0x000fe80003800200 */
[----:B------:R-:W-:Y:S04]  /*11c0*/  BSSY.RELIABLE B3, `(.L_x_39) ;  /* 0x000000e000037945 */ /* 0x000fe80003800100 */
[----:B------:R-:W-:Y:S05]  /*11d0*/  @P3 BRA `(.L_x_40) ;  /* 0x0000000000243947 */ /* 0x000fea0003800000 */
[----:B-----5:R-:W3:Y:S01]  /*11e0*/  LDS R2, [UR8+0x34] ;  /* 0x00003408ff027984 */ /* 0x020ee20008000800 */
[----:B------:R-:W-:-:S05]  /*11f0*/  IMAD.MOV.U32 R3, RZ, RZ, 0x3f000000 ;  /* 0x3f000000ff037424 */ /* 0x000fca00078e00ff */
[----:B---3--:R-:W-:-:S05]  /*1200*/  LOP3.LUT R2, R2, 0xff000000, R3, 0xb8, !PT ;  /* 0xff00000002027812 */ /* 0x008fca00078eb803 */
[----:B------:R3:W-:Y:S01]  /*1210*/  STS [UR8+0x34], R2 ;  /* 0x00003402ff007988 */ /* 0x0007e20008000808 */
[----:B------:R-:W-:Y:S05]  /*1220*/  @P3 BRA `(.L_x_41) ;  /* 0x00000000001c3947 */ /* 0x000fea0003800000 */
[----:B---3--:R-:W3:Y:S01]  /*1230*/  LDS R2, [UR8+0x38] ;  /* 0x00003808ff027984 */ /* 0x008ee20008000800 */
[----:B------:R-:W-:-:S05]  /*1240*/  IMAD.MOV.U32 R3, RZ, RZ, 0x7f ;  /* 0x0000007fff037424 */ /* 0x000fca00078e00ff */
[----:B---3--:R-:W-:-:S05]  /*1250*/  LOP3.LUT R2, R2, 0xff, R3, 0xb8, !PT ;  /* 0x000000ff02027812 */ /* 0x008fca00078eb803 */
[----:B------:R3:W-:Y:S02]  /*1260*/  STS [UR8+0x38], R2 ;  /* 0x00003802ff007988 */ /* 0x0007e40008000808 */
.L_x_40:
[----:B------:R-:W-:Y:S05]  /*1270*/  @P3 BREAK.RELIABLE B3 ;  /* 0x0000000000033942 */ /* 0x000fea0003800100 */
[----:B------:R-:W-:Y:S05]  /*1280*/  @P3 BRA `(.L_x_42) ;  /* 0x00000000000c3947 */ /* 0x000fea0003800000 */
[----:B------:R2:W-:Y:S02]  /*1290*/  STS [UR8+0x20], R5 ;  /* 0x00002005ff007988 */ /* 0x0005e40008000808 */
.L_x_41:
[----:B------:R-:W-:Y:S05]  /*12a0*/  BSYNC.RELIABLE B3 ;  /* 0x0000000000037941 */ /* 0x000fea0003800100 */
.L_x_39:
[----:B------:R2:W-:Y:S02]  /*12b0*/  @!P3 STS [UR8+0x24], R4 ;  /* 0x00002404ff00b988 */ /* 0x0005e40008000808 */
.L_x_42:
[----:B------:R-:W-:Y:S05]  /*12c0*/  BSYNC.RECONVERGENT B4 ;  /* 0x0000000000047941 */ /* 0x000fea0003800200 */
.L_x_38:
[----:B------:R-:W-:Y:S05]  /*12d0*/  WARPSYNC.ALL ;  /* 0x0000000000007948 */ /* 0x000fea0003800000 */
[----:B------:R-:W-:Y:S01]  /*12e0*/  NOP ;  /* 0x0000000000007918 */ /* 0x000fe20000000000 */
[----:B------:R-:W-:Y:S04]  /*12f0*/  BSSY.RECONVERGENT B4, `(.L_x_43) ;  /* 0x000000e000047945 */ /* 0x000fe80003800200 */
[----:B------:R-:W-:Y:S05]  /*1300*/  @P3 BRA `(.L_x_44) ;  /* 0x0000000000303947 */ /* 0x000fea0003800000 */
[----:B------:R-:W2:Y:S02]  /*1310*/  LDS R3, [UR8+0x34] ;  /* 0x00003408ff037984 */ /* 0x000ea40008000800 */
[----:B--2---:R-:W2:Y:S02]  /*1320*/  LDC.64 R4, c[0x0][0x3b8] ;  /* 0x0000ee00ff047b82 */ /* 0x004ea40000000a00 */
[----:B---3-5:R-:W3:Y:S01]  /*1330*/  LDS R2, [UR8+0x1c] ;  /* 0x00001c08ff027984 */ /* 0x028ee20008000800 */
[C---:B--2---:R-:W-:Y:S01]  /*1340*/  SHF.L.U64.HI R5, R4.reuse, 0x1, R5 ;  /* 0x0000000104057819 */ /* 0x044fe20000010205 */
[----:B------:R-:W-:-:S03]  /*1350*/  IMAD.SHL.U32 R4, R4, 0x2, RZ ;  /* 0x0000000204047824 */ /* 0x000fc600078e00ff */
[--C-:B------:R-:W-:Y:S02]  /*1360*/  SHF.R.U32.HI R7, RZ, 0x4, R5.reuse ;  /* 0x00000004ff077819 */ /* 0x100fe40000011605 */
[----:B------:R-:W-:-:S05]  /*1370*/  SHF.R.U64 R4, R4, 0x4, R5 ;  /* 0x0000000404047819 */ /* 0x000fca0000001205 */
[----:B------:R2:W-:Y:S01]  /*1380*/  STS [UR8+0xc], R4 ;  /* 0x00000c04ff007988 */ /* 0x0005e20008000808 */
[----:B------:R-:W-:Y:S02]  /*1390*/  LOP3.LUT R3, R3, 0x7, RZ, 0xb8, !PT ;  /* 0x0000000703037812 */ /* 0x000fe400078eb8ff */
[----:B---3--:R-:W-:-:S03]  /*13a0*/  LOP3.LUT R2, R2, 0xf, R7, 0xb8, !PT ;  /* 0x0000000f02027812 */ /* 0x008fc600078eb807 */
[----:B------:R2:W-:Y:S04]  /*13b0*/  STS [UR8+0x34], R3 ;  /* 0x00003403ff007988 */ /* 0x0005e80008000808 */
[----:B------:R2:W-:Y:S02]  /*13c0*/  STS [UR8+0x1c], R2 ;  /* 0x00001c02ff007988 */ /* 0x0005e40008000808 */
.L_x_44:
[----:B------:R-:W-:Y:S05]  /*13d0*/  BSYNC.RECONVERGENT B4 ;  /* 0x0000000000047941 */ /* 0x000fea0003800200 */
.L_x_43:
[----:B------:R-:W-:Y:S04]  /*13e0*/  BSSY.RECONVERGENT B5, `(.L_x_45) ;  /* 0x000001a000057945 */ /* 0x000fe80003800200 */
[----:B------:R-:W-:Y:S04]  /*13f0*/  BSSY.RELIABLE B4, `(.L_x_46) ;  /* 0x0000015000047945 */ /* 0x000fe80003800100 */
[----:B------:R-:W-:Y:S05]  /*1400*/  @P3 BRA `(.L_x_47) ;  /* 0x0000000000203947 */ /* 0x000fea0003800000 */
[----:B--23-5:R-:W2:Y:S02]  /*1410*/  LDS R2, [UR8+0x34] ;  /* 0x00003408ff027984 */ /* 0x02cea40008000800 */
[----:B--2---:R-:W-:-:S05]  /*1420*/  LOP3.LUT R2, R2, 0x38, RZ, 0xb8, !PT ;  /* 0x0000003802027812 */ /* 0x004fca00078eb8ff */
[----:B------:R2:W-:Y:S01]  /*1430*/  STS [UR8+0x34], R2 ;  /* 0x00003402ff007988 */ /* 0x0005e20008000808 */
[----:B------:R-:W-:Y:S05]  /*1440*/  @P3 BRA `(.L_x_48) ;  /* 0x0000000000203947 */ /* 0x000fea0003800000 */
[----:B--2---:R-:W2:Y:S01]  /*1450*/  LDS R2, [UR8+0x8] ;  /* 0x00000808ff027984 */ /* 0x004ea20008000800 */
[----:B------:R-:W-:-:S05]  /*1460*/  IMAD.MOV.U32 R3, RZ, RZ, 0x780 ;  /* 0x00000780ff037424 */ /* 0x000fca00078e00ff */
[----:B--2---:R-:W-:-:S05]  /*1470*/  LOP3.LUT R2, R2, 0x300, R3, 0xd8, !PT ;  /* 0x0000030002027812 */ /* 0x004fca00078ed803 */
[----:B------:R2:W-:Y:S02]  /*1480*/  STS [UR8+0x8], R2 ;  /* 0x00000802ff007988 */ /* 0x0005e40008000808 */
.L_x_47:
[----:B------:R-:W-:Y:S05]  /*1490*/  @P3 BRA `(.L_x_49) ;  /* 0x0000000000283947 */ /* 0x000fea0003800000 */
[----:B--23-5:R-:W2:Y:S02]  /*14a0*/  LDS R2, [UR8+0x8] ;  /* 0x00000808ff027984 */ /* 0x02cea40008000800 */
[----:B--2---:R-:W-:-:S05]  /*14b0*/  LOP3.LUT R2, R2, 0x1800, RZ, 0xb8, !PT ;  /* 0x0000180002027812 */ /* 0x004fca00078eb8ff */
[----:B------:R3:W-:Y:S02]  /*14c0*/  STS [UR8+0x8], R2 ;  /* 0x00000802ff007988 */ /* 0x0007e40008000808 */
.L_x_48:
[----:B------:R-:W-:Y:S05]  /*14d0*/  @P3 BREAK.RELIABLE B4 ;  /* 0x0000000000043942 */ /* 0x000fea0003800100 */
[----:B------:R-:W-:Y:S05]  /*14e0*/  @P3 BRA `(.L_x_50) ;  /* 0x0000000000243947 */ /* 0x000fea0003800000 */
[----:B--23--:R-:W2:Y:S01]  /*14f0*/  LDS R2, [UR8+0x8] ;  /* 0x00000808ff027984 */ /* 0x00cea20008000800 */
[----:B------:R-:W-:-:S05]  /*1500*/  IMAD.MOV.U32 R3, RZ, RZ, 0x6000 ;  /* 0x00006000ff037424 */ /* 0x000fca00078e00ff */
[----:B--2---:R-:W-:-:S04]  /*1510*/  LOP3.LUT R2, R2, 0x6000, R3, 0xd8, !PT ;  /* 0x0000600002027812 */ /* 0x004fc800078ed803 */
[----:B------:R-:W-:-:S05]  /*1520*/  LOP3.LUT R2, R2, 0x400000, RZ, 0xb8, !PT ;  /* 0x0040000002027812 */ /* 0x000fca00078eb8ff */
[----:B------:R2:W-:Y:S02]  /*1530*/  STS [UR8+0x8], R2 ;  /* 0x00000802ff007988 */ /* 0x0005e40008000808 */
.L_x_49:
[----:B------:R-:W-:Y:S05]  /*1540*/  BSYNC.RELIABLE B4 ;  /* 0x0000000000047941 */ /* 0x000fea0003800100 */
.L_x_46:
[----:B--23-5:R-:W2:Y:S02]  /*1550*/  @!P3 LDS R2, [UR8+0x8] ;  /* 0x00000808ff02b984 */ /* 0x02cea40008000800 */
[----:B--2---:R-:W-:-:S05]  /*1560*/  @!P3 LOP3.LUT R2, R2, 0x8000, RZ, 0xb8, !PT ;  /* 0x000080000202b812 */ /* 0x004fca00078eb8ff */
[----:B------:R5:W-:Y:S02]  /*1570*/  @!P3 STS [UR8+0x8], R2 ;  /* 0x00000802ff00b988 */ /* 0x000be40008000808 */
.L_x_50:
[----:B------:R-:W-:Y:S05]  /*1580*/  BSYNC.RECONVERGENT B5 ;  /* 0x0000000000057941 */ /* 0x000fea0003800200 */
.L_x_45:
[----:B------:R-:W-:Y:S05]  /*1590*/  WARPSYNC.ALL ;  /* 0x0000000000007948 */ /* 0x000fea0003800000 */
[----:B------:R-:W-:Y:S01]  /*15a0*/  NOP ;  /* 0x0000000000007918 */ /* 0x000fe20000000000 */
[----:B------:R-:W-:-:S04]  /*15b0*/  UIADD3 UR4, UPT, UPT, UR4, 0x100, URZ ;  /* 0x0000010004047890 */ /* 0x000fc8000fffe0ff */
[----:B------:R-:W-:-:S04]  /*15c0*/  UIADD3 UR20, UP0, UPT, UR4, UR20, URZ ;  /* 0x0000001404147290 */ /* 0x000fc8000ff1e0ff */
[----:B------:R-:W-:Y:S01]  /*15d0*/  ULEA.HI.X.SX32 UR21, UR4, UR21, 0x1, UP0 ;  /* 0x0000001504157291 */ /* 0x000fe200080f0eff */
[----:B------:R-:W-:Y:S11]  /*15e0*/  @P0 BRA `(.L_x_51) ;  /* 0x0000000000300947 */ /* 0x000ff60003800000 */
[----:B--23-5:R-:W2:Y:S01]  /*15f0*/  S2R R2, SR_LANEID ;  /* 0x0000000000027919 */ /* 0x02cea20000000000 */
[----:B------:R-:W-:Y:S05]  /*1600*/  WARPSYNC.ALL ;  /* 0x0000000000007948 */ /* 0x000fea0003800000 */
[----:B------:R-:W-:Y:S01]  /*1610*/  NOP ;  /* 0x0000000000007918 */ /* 0x000fe20000000000 */
[----:B--2---:R-:W-:-:S05]  /*1620*/  IMAD.SHL.U32 R4, R2, 0x4, RZ ;  /* 0x0000000402047824 */ /* 0x004fca00078e00ff */
[----:B------:R-:W2:Y:S01]  /*1630*/  LDS R5, [R4+UR8] ;  /* 0x0000000804057984 */ /* 0x000ea20008000800 */
[----:B------:R-:W-:-:S05]  /*1640*/  IADD3 R2, P1, PT, R4, UR20, RZ ;  /* 0x0000001404027c10 */ /* 0x000fca000ff3e0ff */
[----:B------:R-:W-:-:S05]  /*1650*/  IMAD.X R3, RZ, RZ, UR21, P1 ;  /* 0x00000015ff037e24 */ /* 0x000fca00088e06ff */
[----:B--2---:R2:W3:Y:S01]  /*1660*/  ATOMG.E.EXCH.STRONG.GPU PT, RZ, [R2], R5 ;  /* 0x0000000502ff73a8 */ /* 0x0044e200041ee100 */
[----:B------:R-:W-:-:S04]  /*1670*/  DEPBAR {5,4,3,2,1,0} ;  /* 0x0000003f0000791a */ /* 0x000fc80000000000 */
[----:B------:R-:W5:Y:S02]  /*1680*/  CCTL.E.C.LDCU.IV.DEEP [UR20] ;  /* 0x0000000014007540 */ /* 0x000f640009c08000 */
[----:B-----5:R2:W-:Y:S01]  /*1690*/  UTMACCTL.IV [UR20] ;  /* 0x00000000140079b9 */ /* 0x0205e20008000000 */
[----:B------:R-:W-:Y:S01]  /*16a0*/  NOP ;  /* 0x0000000000007918 */ /* 0x000fe20000000000 */
.L_x_51:
[----:B------:R-:W-:Y:S05]  /*16b0*/  @P0 BRA `(.L_x_52) ;  /* 0x00000000000c0947 */ /* 0x000fea0003800000 */
[----:B------:R0:W-:Y:S01]  /*16c0*/  UTMACMDFLUSH ;  /* 0x00000000000079b7 */ /* 0x0001e20000000000 */
[----:B------:R-:W-:Y:S05]  /*16d0*/  @P0 BRA `(.L_x_52) ;  /* 0x0000000000040947 */ /* 0x000fea0003800000 */
[----:B------:R-:W-:-:S04]  /*16e0*/  DEPBAR.LE SB0, 0x0 ;  /* 0x000080000000791a */ /* 0x000fc80000000000 */
.L_x_52:
[----:B------:R-:W-:Y:S05]  /*16f0*/  WARPSYNC.ALL ;  /* 0x0000000000007948 */ /* 0x000fea0003800000 */
[----:B------:R-:W-:Y:S01]  /*1700*/  NOP ;  /* 0x0000000000007918 */ /* 0x000fe20000000000 */
[----:B---3--:R-:W-:Y:S01]  /*1710*/  BAR.SYNC.DEFER_BLOCKING 0x0 ;  /* 0x0000000000007b1d */ /* 0x008fe20000010000 */
[----:B--2--5:R-:W-:Y:S01]  /*1720*/  SHF.R.U32.HI R2, RZ, 0x5, R0 ;  /* 0x00000005ff027819 */ /* 0x024fe20000011600 */
[----:B------:R-:W-:-:S03]  /*1730*/  USHF.L.U32 UR15, UR15, 0x8, URZ ;  /* 0x000000080f0f7899 */ /* 0x000fc600080006ff */
[----:B------:R-:W-:Y:S01]  /*1740*/  R2UR UR22, R2 ;  /* 0x00000000021672ca */ /* 0x000fe200000e0000 */
[----:B------:R-:W-:Y:S01]  /*1750*/  VOTEU.ALL UP0, P3 ;  /* 0x0000000000ff7886 */ /* 0x000fe20001800000 */
[----:B------:R-:W-:Y:S01]  /*1760*/  UMOV UR4, 0x1 ;  /* 0x0000000100047882 */ /* 0x000fe20000000000 */
[----:B------:R-:W-:Y:S01]  /*1770*/  VOTEU.ALL UP1, P3 ;  /* 0x0000000000ff7886 */ /* 0x000fe20001820000 */
[----:B------:R-:W-:Y:S02]  /*1780*/  BSSY.RECONVERGENT B5, `(.L_x_53) ;  /* 0x0000018000057945 */ /* 0x000fe40003800200 */
[----:B------:R-:W-:-:S04]  /*1790*/  @!UP0 UIADD3 UR10, UPT, UPT, -UR4, 0x100000, URZ ;  /* 0x00100000040a8890 */ /* 0x000fc8000fffe1ff */
[----:B------:R-:W-:Y:S02]  /*17a0*/  @!UP0 USHF.L.U32 UR11, UR10, 0xb, URZ ;  /* 0x0000000b0a0b8899 */ /* 0x000fe400080006ff */
[----:B------:R-:W-:Y:S02]  /*17b0*/  @!UP0 USHF.L.U32 UR10, UR10, 0x1, URZ ;  /* 0x000000010a0a8899 */ /* 0x000fe400080006ff */
[----:B------:R-:W-:-:S04]  /*17c0*/  @!UP0 UIADD3 UR4, UPT, UPT, -UR4, 0x100000, URZ ;  /* 0x0010000004048890 */ /* 0x000fc8000fffe1ff */
[----:B------:R-:W-:Y:S02]  /*17d0*/  @!UP0 USHF.L.U32 UR5, UR4, 0xb, URZ ;  /* 0x0000000b04058899 */ /* 0x000fe400080006ff */
[----:B------:R-:W-:Y:S01]  /*17e0*/  @!UP0 USHF.L.U32 UR4, UR4, 0x1, URZ ;  /* 0x0000000104048899 */ /* 0x000fe200080006ff */
[----:B------:R-:W-:Y:S01]  /*17f0*/  VOTEU.ALL UP0, P3 ;  /* 0x0000000000ff7886 */ /* 0x000fe20001800000 */
[----:B------:R-:W2:Y:S04]  /*1800*/  FENCE.VIEW.ASYNC.S ;  /* 0x00000000000073c6 */ /* 0x000ea80000000000 */
[----:B--2---:R2:W3:Y:S06]  /*1810*/  @!UP0 SYNCS.EXCH.64 URZ, [UR8+0x12000], UR10 ;  /* 0x0120000a08ff85b2 */ /* 0x0044ec0008000100 */
[----:B------:R2:W3:Y:S02]  /*1820*/  @!UP1 SYNCS.EXCH.64 URZ, [UR8+0x12020], UR4 ;  /* 0x0120200408ff95b2 */ /* 0x0004e40008000100 */
[----:B---3--:R-:W-:Y:S06]  /*1830*/  BAR.SYNC.DEFER_BLOCKING 0x0 ;  /* 0x0000000000007b1d */ /* 0x008fec0000010000 */
[----:B------:R-:W-:Y:S05]  /*1840*/  @P3 BRA `(.L_x_54) ;  /* 0x00000000002c3947 */ /* 0x000fea0003800000 */
[----:B--2---:R-:W-:Y:S02]  /*1850*/  UMOV UR4, 0x1 ;  /* 0x0000000100047882 */ /* 0x004fe40000000000 */
[----:B------:R-:W-:-:S04]  /*1860*/  UIADD3 UR10, UPT, UPT, -UR4, 0x100000, URZ ;  /* 0x00100000040a7890 */ /* 0x000fc8000fffe1ff */
[----:B------:R-:W-:Y:S02]  /*1870*/  USHF.L.U32 UR11, UR10, 0xb, URZ ;  /* 0x0000000b0a0b7899 */ /* 0x000fe400080006ff */
[----:B------:R-:W-:Y:S02]  /*1880*/  USHF.L.U32 UR10, UR10, 0x1, URZ ;  /* 0x000000010a0a7899 */ /* 0x000fe400080006ff */
[----:B------:R-:W-:-:S04]  /*1890*/  UIADD3 UR4, UPT, UPT, -UR4, 0x100000, URZ ;  /* 0x0010000004047890 */ /* 0x000fc8000fffe1ff */
[----:B------:R-:W-:Y:S02]  /*18a0*/  USHF.L.U32 UR5, UR4, 0xb, URZ ;  /* 0x0000000b04057899 */ /* 0x000fe400080006ff */
[----:B------:R-:W-:Y:S01]  /*18b0*/  USHF.L.U32 UR4, UR4, 0x1, URZ ;  /* 0x0000000104047899 */ /* 0x000fe200080006ff */
[----:B------:R-:W2:Y:S03]  /*18c0*/  FENCE.VIEW.ASYNC.S ;  /* 0x00000000000073c6 */ /* 0x000ea60000000000 */
[----:B--2---:R3:W5:Y:S08]  /*18d0*/  SYNCS.EXCH.64 URZ, [UR8+0x12008], UR10 ;  /* 0x0120080a08ff75b2 */ /* 0x0047700008000100 */
[----:B------:R3:W2:Y:S02]  /*18e0*/  SYNCS.EXCH.64 URZ, [UR8+0x12028], UR4 ;  /* 0x0120280408ff75b2 */ /* 0x0006a40008000100 */
[----:B---3--:R-:W-:Y:S01]  /*18f0*/  NOP ;  /* 0x0000000000007918 */ /* 0x008fe20000000000 */
.L_x_54:
[----:B--2---:R-:W-:Y:S05]  /*1900*/  BSYNC.RECONVERGENT B5 ;  /* 0x0000000000057941 */ /* 0x004fea0003800200 */
.L_x_53:
[----:B-----5:R-:W-:Y:S01]  /*1910*/  BAR.SYNC.DEFER_BLOCKING 0x0 ;  /* 0x0000000000007b1d */ /* 0x020fe20000010000 */
[----:B------:R-:W-:Y:S01]  /*1920*/  UIADD3 UR12, UPT, UPT, UR8, 0x12020, URZ ;  /* 0x00012020080c7890 */ /* 0x000fe2000fffe0ff */
[----:B------:R-:W-:Y:S01]  /*1930*/  ISETP.GE.AND P0, PT, R12, 0x1, PT ;  /* 0x000000010c00780c */ /* 0x000fe20003f06270 */
[----:B------:R-:W-:-:S03]  /*1940*/  USHF.L.U32 UR19, UR7, 0x7, URZ ;  /* 0x0000000707137899 */ /* 0x000fc600080006ff */
[----:B------:R-:W-:Y:S04]  /*1950*/  BSSY.RECONVERGENT B5, `(.L_x_55) ;  /* 0x000000d000057945 */ /* 0x000fe80003800200 */
[----:B------:R-:W-:Y:S05]  /*1960*/  @P3 BRA `(.L_x_56) ;  /* 0x00000000002c3947 */ /* 0x000fea0003800000 */
[----:B------:R-:W-:Y:S02]  /*1970*/  UMOV UR4, 0x1 ;  /* 0x0000000100047882 */ /* 0x000fe40000000000 */
[----:B------:R-:W-:-:S04]  /*1980*/  UIADD3 UR10, UPT, UPT, -UR4, 0x100000, URZ ;  /* 0x00100000040a7890 */ /* 0x000fc8000fffe1ff */
[----:B------:R-:W-:Y:S02]  /*1990*/  USHF.L.U32 UR11, UR10, 0xb, URZ ;  /* 0x0000000b0a0b7899 */ /* 0x000fe400080006ff */
[----:B------:R-:W-:Y:S02]  /*19a0*/  USHF.L.U32 UR10, UR10, 0x1, URZ ;  /* 0x000000010a0a7899 */ /* 0x000fe400080006ff */
[----:B------:R-:W-:-:S04]  /*19b0*/  UIADD3 UR4, UPT, UPT, -UR4, 0x100000, URZ ;  /* 0x0010000004047890 */ /* 0x000fc8000fffe1ff */
[----:B------:R-:W-:Y:S02]  /*19c0*/  USHF.L.U32 UR5, UR4, 0xb, URZ ;  /* 0x0000000b04057899 */ /* 0x000fe400080006ff */
[----:B------:R-:W-:Y:S01]  /*19d0*/  USHF.L.U32 UR4, UR4, 0x1, URZ ;  /* 0x0000000104047899 */ /* 0x000fe200080006ff */
[----:B------:R-:W2:Y:S03]  /*19e0*/  FENCE.VIEW.ASYNC.S ;  /* 0x00000000000073c6 */ /* 0x000ea60000000000 */
[----:B--2---:R2:W3:Y:S08]  /*19f0*/  SYNCS.EXCH.64 URZ, [UR8+0x12010], UR10 ;  /* 0x0120100a08ff75b2 */ /* 0x0044f00008000100 */
[----:B------:R2:W5:Y:S01]  /*1a00*/  SYNCS.EXCH.64 URZ, [UR8+0x12030], UR4 ;  /* 0x0120300408ff75b2 */ /* 0x0005620008000100 */
[----:B------:R-:W-:Y:S01]  /*1a10*/  NOP ;  /* 0x0000000000007918 */ /* 0x000fe20000000000 */
.L_x_56:
[----:B--2---:R-:W-:Y:S05]  /*1a20*/  BSYNC.RECONVERGENT B5 ;  /* 0x0000000000057941 */ /* 0x004fea0003800200 */
.L_x_55:
[----:B------:R-:W-:Y:S05]  /*1a30*/  @!P0 BRA `(.L_x_57) ;  /* 0x0000000800148947 */ /* 0x000fea0003800000 */
[----:B---3-5:R-:W-:Y:S01]  /*1a40*/  BAR.SYNC.DEFER_BLOCKING 0x0 ;  /* 0x0000000000007b1d */ /* 0x028fe20000010000 */
[----:B------:R-:W-:Y:S01]  /*1a50*/  ELECT P1, URZ, PT ;  /* 0x0000000000ff782f */ /* 0x000fe20003820000 */
[----:B------:R-:W-:Y:S01]  /*1a60*/  @!P3 IMAD.MOV.U32 R2, RZ, RZ, 0x6000 ;  /* 0x00006000ff02b424 */ /* 0x000fe200078e00ff */
[----:B------:R-:W-:Y:S02]  /*1a70*/  UIADD3 UR16, UPT, UPT, UR8, 0xc000, URZ ;  /* 0x0000c00008107890 */ /* 0x000fe4000fffe0ff */
[----:B------:R-:W-:Y:S02]  /*1a80*/  ISETP.LT.U32.AND P1, PT, R132, 0x20, P1 ;  /* 0x000000208400780c */ /* 0x000fe40000f21070 */
[----:B------:R-:W-:Y:S01]  /*1a90*/  ELECT P0, URZ, PT ;  /* 0x0000000000ff782f */ /* 0x000fe20003800000 */
[----:B------:R-:W-:-:S03]  /*1aa0*/  UMOV UR11, UR15 ;  /* 0x0000000f000b7c82 */ /* 0x000fc60008000000 */
[----:B------:R-:W-:-:S07]  /*1ab0*/  ISETP.LT.U32.AND P0, PT, R132, 0x20, P0 ;  /* 0x000000208400780c */ /* 0x000fce0000701070 */
[----:B------:R-:W-:Y:S01]  /*1ac0*/  VOTEU.ANY UP0, P1 ;  /* 0x0000000000ff7886 */ /* 0x000fe20000800100 */
[----:B------:R-:W-:-:S04]  /*1ad0*/  VOTEU.ANY UP2, P1 ;  /* 0x0000000000ff7886 */ /* 0x000fc80000840100 */
[----:B------:R-:W-:Y:S02]  /*1ae0*/  @UP0 UIADD3 UR17, UPT, UPT, UR8, 0x12000, URZ ;  /* 0x0001200008110890 */ /* 0x000fe4000fffe0ff */
[----:B------:R2:W-:Y:S01]  /*1af0*/  @!P3 SYNCS.ARRIVE.TRANS64 RZ, [UR8+0x12000], R2 ;  /* 0x01200002ffffb9a7 */ /* 0x0005e20008000008 */
[----:B------:R-:W-:Y:S01]  /*1b00*/  @UP0 UMOV UR18, URZ ;  /* 0x000000ff00120c82 */ /* 0x000fe20008000000 */
[----:B------:R-:W-:Y:S01]  /*1b10*/  BAR.SYNC.DEFER_BLOCKING 0x0 ;  /* 0x0000000000007b1d */ /* 0x000fe20000010000 */
[----:B------:R-:W-:-:S05]  /*1b20*/  UISETP.NE.U32.AND UP0, UPT, UR22, URZ, UPT ;  /* 0x000000ff1600728c */ /* 0x000fca000bf05070 */
[----:B------:R-:W-:Y:S01]  /*1b30*/  VOTEU.ANY UP1, P0 ;  /* 0x0000000000ff7886 */ /* 0x000fe20000020100 */
[----:B------:R-:W-:-:S04]  /*1b40*/  VOTEU.ANY UP3, P0 ;  /* 0x0000000000ff7886 */ /* 0x000fc80000060100 */
[----:B------:R-:W-:Y:S01]  /*1b50*/  @UP1 UIADD3 UR9, UPT, UPT, UR8, 0x12000, URZ ;  /* 0x0001200008091890 */ /* 0x000fe2000fffe0ff */
[----:B------:R-:W-:Y:S01]  /*1b60*/  @UP1 UMOV UR10, URZ ;  /* 0x000000ff000a1c82 */ /* 0x000fe20008000000 */
[----:B------:R2:W-:Y:S01]  /*1b70*/  @UP2 UTMALDG.2D [UR16], [UR24] ;  /* 0x00000010180025b4 */ /* 0x0005e20008008000 */
[----:B------:R3:W-:Y:S06]  /*1b80*/  MEMBAR.ALL.CTA ;  /* 0x0000000000007992 */ /* 0x0007ec0000008000 */
[----:B---3--:R-:W3:Y:S02]  /*1b90*/  FENCE.VIEW.ASYNC.S ;  /* 0x00000000000073c6 */ /* 0x008ee40000000000 */
[----:B---3--:R-:W-:Y:S06]  /*1ba0*/  BAR.SYNC.DEFER_BLOCKING 0x0 ;  /* 0x0000000000007b1d */ /* 0x008fec0000010000 */
[----:B------:R2:W-:Y:S02]  /*1bb0*/  @UP3 UTMALDG.2D [UR8], [UR26] ;  /* 0x000000081a0035b4 */ /* 0x0005e40008008000 */
[----:B------:R-:W-:Y:S06]  /*1bc0*/  BAR.SYNC.DEFER_BLOCKING 0x0 ;  /* 0x0000000000007b1d */ /* 0x000fec0000010000 */
[----:B------:R-:W3:Y:S02]  /*1bd0*/  SYNCS.PHASECHK.TRANS64.TRYWAIT P0, [UR8+0x12000], RZ ;  /* 0x012000ffff0075a7 */ /* 0x000ee40008001108 */
[----:B--23--:R-:W-:Y:S05]  /*1be0*/  @!P0 BRA `(.L_x_58) ;  /* 0x0000001000648947 */ /* 0x00cfea0003800000 */
.L_x_74:
[----:B------:R-:W-:Y:S05]  /*1bf0*/  BRA.U UP0, `(.L_x_59) ;  /* 0x00000001004c7547 */ /* 0x000fea000b800000 */
[----:B------:R-:W-:Y:S02]  /*1c00*/  USHF.R.U32.HI UR4, URZ, 0x4, UR16 ;  /* 0x00000004ff047899 */ /* 0x000fe40008011610 */
[----:B------:R-:W-:Y:S02]  /*1c10*/  USHF.R.U32.HI UR6, URZ, 0x4, UR8 ;  /* 0x00000004ff067899 */ /* 0x000fe40008011608 */
[----:B------:R-:W-:Y:S02]  /*1c20*/  USGXT.U32 UR4, UR4, 0xe ;  /* 0x0000000e0404789a */ /* 0x000fe40008000000 */
[----:B------:R-:W-:Y:S01]  /*1c30*/  USGXT.U32 UR6, UR6, 0xe ;  /* 0x0000000e0606789a */ /* 0x000fe20008000000 */
[----:B------:R-:W-:Y:S01]  /*1c40*/  UMOV UR10, 0xfffffffe ;  /* 0xfffffffe000a7882 */ /* 0x000fe20000000000 */
[----:B------:R-:W-:Y:S01]  /*1c50*/  UMOV UR11, 0x7fffbfdf ;  /* 0x7fffbfdf000b7882 */ /* 0x000fe20000000000 */
[----:B------:R-:W-:Y:S01]  /*1c60*/  UMOV UR5, URZ ;  /* 0x000000ff00057c82 */ /* 0x000fe20008000000 */
[----:B------:R-:W-:Y:S01]  /*1c70*/  UMOV UR7, URZ ;  /* 0x000000ff00077c82 */ /* 0x000fe20008000000 */
[----:B------:R-:W-:-:S02]  /*1c80*/  UIADD3.64 UR16, UPT, UPT, UR4, -UR10, URZ ;  /* 0x8000000a04107297 */ /* 0x000fc4000fffe0ff */
[----:B------:R-:W-:Y:S01]  /*1c90*/  UIADD3.64 UR10, UPT, UPT, UR6, -UR10, URZ ;  /* 0x8000000a060a7297 */ /* 0x000fe2000fffe0ff */
[----:B------:R-:W-:Y:S01]  /*1ca0*/  UMOV UR28, 0x0 ;  /* 0x00000000001c7882 */ /* 0x000fe20000000000 */
[----:B------:R-:W-:Y:S01]  /*1cb0*/  UMOV UR29, 0x8400010 ;  /* 0x08400010001d7882 */ /* 0x000fe20000000000 */
[----:B------:R-:W-:Y:S01]  /*1cc0*/  UMOV UR5, 0x80004020 ;  /* 0x8000402000057882 */ /* 0x000fe20000000000 */
[----:B------:R-:W-:Y:S01]  /*1cd0*/  UMOV UR7, 0x80004020 ;  /* 0x8000402000077882 */ /* 0x000fe20000000000 */
[----:B------:R-:W-:Y:S01]  /*1ce0*/  UMOV UR30, 0x0 ;  /* 0x00000000001e7882 */ /* 0x000fe20000000000 */
[----:B------:R-:W-:Y:S01]  /*1cf0*/  UMOV UR31, 0x8400010 ;  /* 0x08400010001f7882 */ /* 0x000fe20000000000 */
[----:B------:R2:W-:Y:S02]  /*1d00*/  UTCHMMA gdesc[UR4], gdesc[UR6], tmem[UR23], tmem[UR28], idesc[UR29], !UPT ;  /* 0x00ff1c06040075ea */ /* 0x0005e4000f800017 */
[----:B------:R2:W-:Y:S01]  /*1d10*/  UTCHMMA gdesc[UR16], gdesc[UR10], tmem[UR23], tmem[UR30], idesc[UR31], UPT ;  /* 0x00ff1e0a100075ea */ /* 0x0005e2000b800017 */
[----:B------:R-:W-:-:S02]  /*1d20*/  NOP ;  /* 0x0000000000007918 */ /* 0x000fc40000000000 */
.L_x_59:
[----:B------:R-:W-:Y:S01]  /*1d30*/  ELECT P0, URZ, PT ;  /* 0x0000000000ff782f */ /* 0x000fe20003800000 */
[----:B--2---:R-:W-:Y:S01]  /*1d40*/  UMOV UR4, UR12 ;  /* 0x0000000c00047c82 */ /* 0x004fe20008000000 */
[----:B------:R-:W-:Y:S02]  /*1d50*/  UMOV UR5, URZ ;  /* 0x000000ff00057c82 */ /* 0x000fe40008000000 */
[----:B------:R-:W-:-:S13]  /*1d60*/  ISETP.LT.U32.AND P0, PT, R132, 0x20, P0 ;  /* 0x000000208400780c */ /* 0x000fda0000701070 */
[----:B------:R-:W-:Y:S01]  /*1d70*/  VOTEU.ANY UP0, P0 ;  /* 0x0000000000ff7886 */ /* 0x000fe20000000100 */
[----:B------:R-:W-:Y:S01]  /*1d80*/  VOTEU.ANY UP1, P0 ;  /* 0x0000000000ff7886 */ /* 0x000fe20000020100 */
[----:B------:R-:W-:-:S03]  /*1d90*/  ISETP.GE.U32.AND P0, PT, R12, 0x21, PT ;  /* 0x000000210c00780c */ /* 0x000fc60003f06070 */
[----:B------:R-:W-:Y:S02]  /*1da0*/  @UP0 UMOV UR4, UR4 ;  /* 0x0000000400040c82 */ /* 0x000fe40008000000 */
[----:B------:R2:W-:Y:S01]  /*1db0*/  @UP1 UTCBAR [UR4], URZ ;  /* 0x000000ff040013e9 */ /* 0x0005e200080000ff */
[----:B------:R-:W-:Y:S06]  /*1dc0*/  BAR.SYNC.DEFER_BLOCKING 0x0 ;  /* 0x0000000000007b1d */ /* 0x000fec0000010000 */
[----:B------:R-:W3:Y:S02]  /*1dd0*/  SYNCS.PHASECHK.TRANS64.TRYWAIT P1, [UR8+0x12020], RZ ;  /* 0x012020ffff0075a7 */ /* 0x000ee40008021108 */
[----:B--23--:R-:W-:Y:S05]  /*1de0*/  @!P1 BRA `(.L_x_60) ;  /* 0x0000000c00f09947 */ /* 0x00cfea0003800000 */
.L_x_75:
[----:B------:R-:W-:Y:S01]  /*1df0*/  UMOV UR4, URZ ;  /* 0x000000ff00047c82 */ /* 0x000fe20008000000 */
[----:B------:R-:W-:Y:S05]  /*1e00*/  @!P0 BRA `(.L_x_57) ;  /* 0x0000000400208947 */ /* 0x000fea0003800000 */
[----:B------:R-:W2:Y:S01]  /*1e10*/  LDCU UR29, c[0x0][0x3a0] ;  /* 0x00007400ff1d77ac */ /* 0x000ea20008000800 */
[----:B------:R-:W-:Y:S01]  /*1e20*/  UMOV UR9, 0x1 ;  /* 0x0000000100097882 */ /* 0x000fe20000000000 */
[----:B------:R-:W-:-:S05]  /*1e30*/  UMOV UR18, 0x20 ;  /* 0x0000002000127882 */ /* 0x000fca0000000000 */
.L_x_64:
[----:B------:R-:W-:Y:S01]  /*1e40*/  BAR.SYNC.DEFER_BLOCKING 0x0 ;  /* 0x0000000000007b1d */ /* 0x000fe20000010000 */
[----:B------:R-:W-:Y:S01]  /*1e50*/  ULEA UR28, UR9, UR8, 0x3 ;  /* 0x00000008091c7291 */ /* 0x000fe2000f8e18ff */
[----:B------:R-:W-:Y:S01]  /*1e60*/  @!P3 IMAD.MOV.U32 R2, RZ, RZ, 0x6000 ;  /* 0x00006000ff02b424 */ /* 0x000fe200078e00ff */
[----:B------:R-:W-:Y:S01]  /*1e70*/  ELECT P1, URZ, PT ;  /* 0x0000000000ff782f */ /* 0x000fe20003820000 */
[----:B------:R-:W-:-:S03]  /*1e80*/  ULEA UR16, UR9, UR8, 0xd ;  /* 0x0000000809107291 */ /* 0x000fc6000f8e68ff */
[----:B------:R-:W-:Y:S02]  /*1e90*/  ISETP.LT.U32.AND P1, PT, R132, 0x20, P1 ;  /* 0x000000208400780c */ /* 0x000fe40000f21070 */
[----:B------:R-:W-:Y:S01]  /*1ea0*/  ELECT P0, URZ, PT ;  /* 0x0000000000ff782f */ /* 0x000fe20003800000 */
[----:B------:R-:W-:-:S03]  /*1eb0*/  UIADD3 UR16, UPT, UPT, UR16, 0xc000, URZ ;  /* 0x0000c00010107890 */ /* 0x000fc6000fffe0ff */
[----:B------:R-:W-:Y:S01]  /*1ec0*/  ISETP.LT.U32.AND P0, PT, R132, 0x20, P0 ;  /* 0x000000208400780c */ /* 0x000fe20000701070 */
[----:B------:R-:W-:Y:S01]  /*1ed0*/  ULEA UR12, UR9, UR8, 0xe ;  /* 0x00000008090c7291 */ /* 0x000fe2000f8e70ff */
[----:B------:R-:W-:Y:S01]  /*1ee0*/  UMOV UR14, UR18 ;  /* 0x00000012000e7c82 */ /* 0x000fe20008000000 */
[----:B------:R-:W-:-:S04]  /*1ef0*/  USHF.L.U32 UR5, UR4, 0x1f, URZ ;  /* 0x0000001f04057899 */ /* 0x000fc800080006ff */
[----:B------:R-:W-:Y:S01]  /*1f00*/  VOTEU.ANY UP0, P1 ;  /* 0x0000000000ff7886 */ /* 0x000fe20000800100 */
[----:B------:R3:W-:Y:S04]  /*1f10*/  @!P3 SYNCS.ARRIVE.TRANS64 RZ, [UR28+0x12000], R2 ;  /* 0x01200002ffffb9a7 */ /* 0x0007e8000800001c */
[----:B------:R-:W-:Y:S01]  /*1f20*/  @UP0 UIADD3 UR17, UPT, UPT, UR28, 0x12000, URZ ;  /* 0x000120001c110890 */ /* 0x000fe2000fffe0ff */
[----:B------:R-:W-:Y:S01]  /*1f30*/  VOTEU.ANY UP0, P1 ;  /* 0x0000000000ff7886 */ /* 0x000fe20000800100 */
[----:B------:R-:W-:Y:S01]  /*1f40*/  BAR.SYNC.DEFER_BLOCKING 0x0 ;  /* 0x0000000000007b1d */ /* 0x000fe20000010000 */
[----:B---3--:R-:W-:-:S05]  /*1f50*/  IMAD.U32 R2, RZ, RZ, UR5 ;  /* 0x00000005ff027e24 */ /* 0x008fca000f8e00ff */
[----:B------:R-:W-:-:S05]  /*1f60*/  VOTEU.ANY UP1, P0 ;  /* 0x0000000000ff7886 */ /* 0x000fca0000020100 */
[----:B------:R-:W-:Y:S01]  /*1f70*/  @UP1 UIADD3 UR13, UPT, UPT, UR28, 0x12000, URZ ;  /* 0x000120001c0d1890 */ /* 0x000fe2000fffe0ff */
[----:B------:R-:W-:Y:S01]  /*1f80*/  VOTEU.ANY UP1, P0 ;  /* 0x0000000000ff7886 */ /* 0x000fe20000020100 */
[----:B------:R3:W-:Y:S01]  /*1f90*/  @UP0 UTMALDG.2D [UR16], [UR24] ;  /* 0x00000010180005b4 */ /* 0x0007e20008008000 */
[----:B------:R-:W-:Y:S01]  /*1fa0*/  UISETP.NE.U32.AND UP0, UPT, UR22, URZ, UPT ;  /* 0x000000ff1600728c */ /* 0x000fe2000bf05070 */
[----:B------:R5:W-:Y:S06]  /*1fb0*/  MEMBAR.ALL.CTA ;  /* 0x0000000000007992 */ /* 0x000bec0000008000 */
[----:B-----5:R-:W5:Y:S02]  /*1fc0*/  FENCE.VIEW.ASYNC.S ;  /* 0x00000000000073c6 */ /* 0x020f640000000000 */
[----:B-----5:R-:W-:Y:S06]  /*1fd0*/  BAR.SYNC.DEFER_BLOCKING 0x0 ;  /* 0x0000000000007b1d */ /* 0x020fec0000010000 */
[----:B------:R3:W-:Y:S02]  /*1fe0*/  @UP1 UTMALDG.2D [UR12], [UR26] ;  /* 0x0000000c1a0015b4 */ /* 0x0007e40008008000 */
[----:B------:R-:W-:Y:S06]  /*1ff0*/  BAR.SYNC.DEFER_BLOCKING 0x0 ;  /* 0x0000000000007b1d */ /* 0x000fec0000010000 */
[----:B------:R-:W5:Y:S02]  /*2000*/  SYNCS.PHASECHK.TRANS64.TRYWAIT P0, [UR28+0x12000], R2 ;  /* 0x01200002ff0075a7 */ /* 0x000f64000800111c */
[----:B---3-5:R-:W-:Y:S05]  /*2010*/  @!P0 BRA `(.L_x_61) ;  /* 0x0000000c00708947 */ /* 0x028fea0003800000 */
.L_x_76:
[----:B------:R-:W-:Y:S05]  /*2020*/  BRA.U UP0, `(.L_x_62) ;  /* 0x00000001004c7547 */ /* 0x000fea000b800000 */
[----:B------:R-:W-:Y:S02]  /*2030*/  USHF.R.U32.HI UR10, URZ, 0x4, UR16 ;  /* 0x00000004ff0a7899 */ /* 0x000fe40008011610 */
[----:B------:R-:W-:Y:S02]  /*2040*/  USHF.R.U32.HI UR12, URZ, 0x4, UR12 ;  /* 0x00000004ff0c7899 */ /* 0x000fe4000801160c */
[----:B------:R-:W-:Y:S02]  /*2050*/  USGXT.U32 UR10, UR10, 0xe ;  /* 0x0000000e0a0a789a */ /* 0x000fe40008000000 */
[----:B------:R-:W-:Y:S02]  /*2060*/  USGXT.U32 UR12, UR12, 0xe ;  /* 0x0000000e0c0c789a */ /* 0x000fe40008000000 */
[----:B------:R-:W-:Y:S02]  /*2070*/  UIADD3 UR16, UP0, UPT, UR10, 0x2, URZ ;  /* 0x000000020a107890 */ /* 0x000fe4000ff1e0ff */
[----:B------:R-:W-:Y:S01]  /*2080*/  UIADD3 UR30, UP1, UPT, UR12, 0x2, URZ ;  /* 0x000000020c1e7890 */ /* 0x000fe2000ff3e0ff */
[----:B------:R-:W-:Y:S01]  /*2090*/  UMOV UR5, URZ ;  /* 0x000000ff00057c82 */ /* 0x000fe20008000000 */
[----:B------:R-:W-:Y:S01]  /*20a0*/  UMOV UR6, URZ ;  /* 0x000000ff00067c82 */ /* 0x000fe20008000000 */
[----:B------:R-:W-:-:S02]  /*20b0*/  UIADD3.X UR17, UPT, UPT, UR5, -0x7fffbfe0, URZ, UP0, !UPT ;  /* 0x8000402005117890 */ /* 0x000fc400087fe4ff */
[----:B------:R-:W-:Y:S01]  /*20c0*/  UIADD3.X UR31, UPT, UPT, UR6, -0x7fffbfe0, URZ, UP1, !UPT ;  /* 0x80004020061f7890 */ /* 0x000fe20008ffe4ff */
[----:B------:R-:W-:Y:S01]  /*20d0*/  UMOV UR32, 0x0 ;  /* 0x0000000000207882 */ /* 0x000fe20000000000 */
[----:B------:R-:W-:Y:S01]  /*20e0*/  UMOV UR33, 0x8400010 ;  /* 0x0840001000217882 */ /* 0x000fe20000000000 */
[----:B------:R-:W-:Y:S01]  /*20f0*/  UMOV UR11, 0x80004020 ;  /* 0x80004020000b7882 */ /* 0x000fe20000000000 */
[----:B------:R-:W-:Y:S01]  /*2100*/  UMOV UR13, 0x80004020 ;  /* 0x80004020000d7882 */ /* 0x000fe20000000000 */
[----:B------:R-:W-:Y:S01]  /*2110*/  UMOV UR6, 0x0 ;  /* 0x0000000000067882 */ /* 0x000fe20000000000 */
[----:B------:R-:W-:Y:S01]  /*2120*/  UMOV UR7, 0x8400010 ;  /* 0x0840001000077882 */ /* 0x000fe20000000000 */
[----:B------:R3:W-:Y:S02]  /*2130*/  UTCHMMA gdesc[UR10], gdesc[UR12], tmem[UR23], tmem[UR32], idesc[UR33], UPT ;  /* 0x00ff200c0a0075ea */ /* 0x0007e4000b800017 */
[----:B------:R3:W-:Y:S01]  /*2140*/  UTCHMMA gdesc[UR16], gdesc[UR30], tmem[UR23], tmem[UR6], idesc[UR7], UPT ;  /* 0x00ff061e100075ea */ /* 0x0007e2000b800017 */
[----:B------:R-:W-:-:S02]  /*2150*/  NOP ;  /* 0x0000000000007918 */ /* 0x000fc40000000000 */
.L_x_62:
[----:B------:R-:W-:Y:S01]  /*2160*/  ELECT P0, URZ, PT ;  /* 0x0000000000ff782f */ /* 0x000fe20003800000 */
[----:B---3--:R-:W-:-:S03]  /*2170*/  UIADD3 UR6, UPT, UPT, UR28, 0x12020, URZ ;  /* 0x000120201c067890 */ /* 0x008fc6000fffe0ff */
[----:B------:R-:W-:Y:S01]  /*2180*/  ISETP.LT.U32.AND P0, PT, R132, 0x20, P0 ;  /* 0x000000208400780c */ /* 0x000fe20000701070 */
[----:B------:R-:W-:-:S12]  /*2190*/  UMOV UR7, URZ ;  /* 0x000000ff00077c82 */ /* 0x000fd80008000000 */
[----:B------:R-:W-:Y:S01]  /*21a0*/  VOTEU.ANY UP0, P0 ;  /* 0x0000000000ff7886 */ /* 0x000fe20000000100 */
[----:B------:R-:W-:-:S04]  /*21b0*/  VOTEU.ANY UP1, P0 ;  /* 0x0000000000ff7886 */ /* 0x000fc80000020100 */
[----:B------:R-:W-:Y:S02]  /*21c0*/  @UP0 UMOV UR6, UR6 ;  /* 0x0000000600060c82 */ /* 0x000fe40008000000 */
[----:B------:R3:W-:Y:S01]  /*21d0*/  @UP1 UTCBAR [UR6], URZ ;  /* 0x000000ff060013e9 */ /* 0x0007e200080000ff */
[----:B------:R-:W-:Y:S06]  /*21e0*/  BAR.SYNC.DEFER_BLOCKING 0x0 ;  /* 0x0000000000007b1d */ /* 0x000fec0000010000 */
[----:B------:R-:W5:Y:S02]  /*21f0*/  SYNCS.PHASECHK.TRANS64.TRYWAIT P0, [UR28+0x12020], R2 ;  /* 0x01202002ff0075a7 */ /* 0x000f64000800111c */
[----:B---3-5:R-:W-:Y:S05]  /*2200*/  @!P0 BRA `(.L_x_63) ;  /* 0x0000000c00008947 */ /* 0x028fea0003800000 */
.L_x_77:
[----:B------:R-:W-:Y:S02]  /*2210*/  UIADD3 UR9, UPT, UPT, UR9, 0x1, URZ ;  /* 0x0000000109097890 */ /* 0x000fe4000fffe0ff */
[----:B------:R-:W-:Y:S02]  /*2220*/  UIADD3 UR18, UPT, UPT, UR18, 0x20, URZ ;  /* 0x0000002012127890 */ /* 0x000fe4000fffe0ff */
[----:B------:R-:W-:-:S04]  /*2230*/  UISETP.NE.U32.AND UP0, UPT, UR9, 0x3, UPT ;  /* 0x000000030900788c */ /* 0x000fc8000bf05070 */
[----:B------:R-:W-:Y:S02]  /*2240*/  USEL UR5, URZ, 0x1, UP0 ;  /* 0x00000001ff057887 */ /* 0x000fe40008000000 */
[----:B------:R-:W-:Y:S02]  /*2250*/  USEL UR9, UR9, URZ, UP0 ;  /* 0x000000ff09097287 */ /* 0x000fe40008000000 */
[----:B--2---:R-:W-:Y:S02]  /*2260*/  UISETP.GE.AND UP0, UPT, UR18, UR29, UPT ;  /* 0x0000001d1200728c */ /* 0x004fe4000bf06270 */
[----:B------:R-:W-:-:S07]  /*2270*/  ULOP3.LUT UR4, UR4, UR5, URZ, 0x3c, !UPT ;  /* 0x0000000504047292 */ /* 0x000fce000f8e3cff */
[----:B------:R-:W-:Y:S05]  /*2280*/  BRA.U !UP0, `(.L_x_64) ;  /* 0xfffffff908ec7547 */ /* 0x000fea000b83ffff */
.L_x_57:
[----:B---3-5:R-:W-:Y:S06]  /*2290*/  BAR.SYNC.DEFER_BLOCKING 0x0 ;  /* 0x0000000000007b1d */ /* 0x028fec0000010000 */
[----:B------:R-:W-:Y:S04]  /*22a0*/  BSSY.RECONVERGENT B5, `(.L_x_65) ;  /* 0x0000004000057945 */ /* 0x000fe80003800200 */
[----:B------:R-:W-:Y:S05]  /*22b0*/  @P3 BRA `(.L_x_66) ;  /* 0x0000000000083947 */ /* 0x000fea0003800000 */
[----:B------:R-:W2:Y:S02]  /*22c0*/  SYNCS.CCTL.IV [UR8+0x12000] ;  /* 0x01200000ff0079b1 */ /* 0x000ea40008000008 */
[----:B--2---:R-:W2:Y:S02]  /*22d0*/  SYNCS.CCTL.IV [UR8+0x12020] ;  /* 0x01202000ff0079b1 */ /* 0x004ea40008000008 */
.L_x_66:
[----:B------:R-:W-:Y:S05]  /*22e0*/  BSYNC.RECONVERGENT B5 ;  /* 0x0000000000057941 */ /* 0x000fea0003800200 */
.L_x_65:
[----:B--2---:R-:W-:Y:S06]  /*22f0*/  BAR.SYNC.DEFER_BLOCKING 0x0 ;  /* 0x0000000000007b1d */ /* 0x004fec0000010000 */
[----:B------:R-:W-:Y:S04]  /*2300*/  BSSY.RECONVERGENT B5, `(.L_x_67) ;  /* 0x0000004000057945 */ /* 0x000fe80003800200 */
[----:B------:R-:W-:Y:S05]  /*2310*/  @P3 BRA `(.L_x_68) ;  /* 0x0000000000083947 */ /* 0x000fea0003800000 */
[----:B------:R-:W2:Y:S02]  /*2320*/  SYNCS.CCTL.IV [UR8+0x12008] ;  /* 0x01200800ff0079b1 */ /* 0x000ea40008000008 */
[----:B--2---:R-:W2:Y:S02]  /*2330*/  SYNCS.CCTL.IV [UR8+0x12028] ;  /* 0x01202800ff0079b1 */ /* 0x004ea40008000008 */
.L_x_68:
[----:B------:R-:W-:Y:S05]  /*2340*/  BSYNC.RECONVERGENT B5 ;  /* 0x0000000000057941 */ /* 0x000fea0003800200 */
.L_x_67:
[----:B--2---:R-:W-:Y:S06]  /*2350*/  BAR.SYNC.DEFER_BLOCKING 0x0 ;  /* 0x0000000000007b1d */ /* 0x004fec0000010000 */
[----:B------:R-:W-:Y:S04]  /*2360*/  BSSY.RECONVERGENT B5, `(.L_x_69) ;  /* 0x0000004000057945 */ /* 0x000fe80003800200 */
[----:B------:R-:W-:Y:S05]  /*2370*/  @P3 BRA `(.L_x_70) ;  /* 0x0000000000083947 */ /* 0x000fea0003800000 */
[----:B------:R-:W2:Y:S02]  /*2380*/  SYNCS.CCTL.IV [UR8+0x12010] ;  /* 0x01201000ff0079b1 */ /* 0x000ea40008000008 */
[----:B--2---:R-:W2:Y:S02]  /*2390*/  SYNCS.CCTL.IV [UR8+0x12030] ;  /* 0x01203000ff0079b1 */ /* 0x004ea40008000008 */
.L_x_70:
[----:B------:R-:W-:Y:S05]  /*23a0*/  BSYNC.RECONVERGENT B5 ;  /* 0x0000000000057941 */ /* 0x000fea0003800200 */
.L_x_69:
[----:B------:R-:W-:Y:S01]  /*23b0*/  ULOP3.LUT UR4, UR22, 0x3, URZ, 0xc0, !UPT ;  /* 0x0000000316047892 */ /* 0x000fe2000f8ec0ff */
[C---:B------:R-:W-:Y:S01]  /*23c0*/  IMAD.SHL.U32 R2, R0.reuse, 0x10, RZ ;  /* 0x0000001000027824 */ /* 0x040fe200078e00ff */
[----:B------:R-:W-:Y:S01]  /*23d0*/  USHF.L.U32 UR22, UR22, 0x5, URZ ;  /* 0x0000000516167899 */ /* 0x000fe200080006ff */
[C---:B------:R-:W-:Y:S01]  /*23e0*/  IMAD.SHL.U32 R3, R0.reuse, 0x100, RZ ;  /* 0x0000010000037824 */ /* 0x040fe200078e00ff */
[----:B------:R-:W-:Y:S01]  /*23f0*/  ULEA UR5, UR4, UR23, 0x15 ;  /* 0x0000001704057291 */ /* 0x000fe2000f8ea8ff */
[----:B------:R-:W-:Y:S01]  /*2400*/  IMAD.SHL.U32 R0, R0, 0x80, RZ ;  /* 0x0000008000007824 */ /* 0x000fe200078e00ff */
[----:B------:R-:W-:Y:S02]  /*2410*/  ULOP3.LUT UR22, UR22, 0x80, URZ, 0xc0, !UPT ;  /* 0x0000008016167892 */ /* 0x000fe4000f8ec0ff */
[----:B------:R-:W-:Y:S02]  /*2420*/  LOP3.LUT R3, R2, 0x8070, R3, 0xc8, !PT ;  /* 0x0000807002037812 */ /* 0x000fe400078ec803 */
[----:B------:R-:W-:Y:S01]  /*2430*/  ELECT P0, URZ, PT ;  /* 0x0000000000ff782f */ /* 0x000fe20003800000 */
[----:B------:R-:W-:Y:S01]  /*2440*/  UIADD3 UR5, UPT, UPT, UR5, UR22, URZ ;  /* 0x0000001605057290 */ /* 0x000fe2000fffe0ff */
[----:B------:R-:W-:Y:S01]  /*2450*/  LOP3.LUT R0, R3, 0x3f80, R0, 0xf8, !PT ;  /* 0x00003f8003007812 */ /* 0x000fe200078ef800 */
[----:B------:R-:W-:Y:S01]  /*2460*/  UMOV UR6, UR19 ;  /* 0x0000001300067c82 */ /* 0x000fe20008000000 */
[----:B------:R-:W-:-:S02]  /*2470*/  ISETP.LT.U32.AND P0, PT, R132, 0x80, P0 ;  /* 0x000000808400780c */ /* 0x000fc40000701070 */
[C---:B------:R-:W-:Y:S02]  /*2480*/  LOP3.LUT R2, R0.reuse, 0x10, RZ, 0x3c, !PT ;  /* 0x0000001000027812 */ /* 0x040fe400078e3cff */
[----:B------:R-:W-:Y:S02]  /*2490*/  LOP3.LUT R3, R0, 0x20, RZ, 0x3c, !PT ;  /* 0x0000002000037812 */ /* 0x000fe400078e3cff */
[----:B----4-:R-:W3:Y:S01]  /*24a0*/  LDTM.x128 R4, tmem[UR5] ;  /* 0x00000005000479ee */ /* 0x010ee200083c0000 */
[----:B------:R-:W-:Y:S01]  /*24b0*/  NOP ;  /* 0x0000000000007918 */ /* 0x000fe20000000000 */
[----:B------:R-:W-:Y:S02]  /*24c0*/  ULEA UR5, UR4, UR15, 0x6 ;  /* 0x0000000f04057291 */ /* 0x000fe4000f8e30ff */
[----:B------:R-:W-:-:S03]  /*24d0*/  ULEA UR4, UR4, UR8, 0xe ;  /* 0x0000000804047291 */ /* 0x000fc6000f8e70ff */
[----:B---3--:R-:W-:Y:S01]  /*24e0*/  VOTEU.ANY UP1, P0 ;  /* 0x0000000000ff7886 */ /* 0x008fe20000020100 */
[----:B------:R-:W-:Y:S01]  /*24f0*/  VOTEU.ANY UP0, P0 ;  /* 0x0000000000ff7886 */ /* 0x000fe20000000100 */
[----:B------:R-:W-:Y:S02]  /*2500*/  F2FP.F16.F32.PACK_AB R4, R5, R4 ;  /* 0x000000040504723e */ /* 0x000fe400000000ff */
[----:B------:R-:W-:Y:S02]  /*2510*/  F2FP.F16.F32.PACK_AB R68, R69, R68 ;  /* 0x000000444544723e */ /* 0x000fe400000000ff */
[----:B------:R-:W-:Y:S02]  /*2520*/  F2FP.F16.F32.PACK_AB R5, R7, R6 ;  /* 0x000000060705723e */ /* 0x000fe400000000ff */
[----:B------:R-:W-:Y:S02]  /*2530*/  F2FP.F16.F32.PACK_AB R12, R13, R12 ;  /* 0x0000000c0d0c723e */ /* 0x000fe400000000ff */
[----:B------:R-:W-:-:S02]  /*2540*/  F2FP.F16.F32.PACK_AB R69, R71, R70 ;  /* 0x000000464745723e */ /* 0x000fc400000000ff */
[----:B------:R-:W-:Y:S02]  /*2550*/  F2FP.F16.F32.PACK_AB R76, R77, R76 ;  /* 0x0000004c4d4c723e */ /* 0x000fe400000000ff */
[----:B------:R-:W-:Y:S02]  /*2560*/  F2FP.F16.F32.PACK_AB R6, R9, R8 ;  /* 0x000000080906723e */ /* 0x000fe400000000ff */
[----:B------:R-:W-:Y:S02]  /*2570*/  F2FP.F16.F32.PACK_AB R7, R11, R10 ;  /* 0x0000000a0b07723e */ /* 0x000fe400000000ff */
[----:B------:R-:W-:Y:S02]  /*2580*/  F2FP.F16.F32.PACK_AB R13, R15, R14 ;  /* 0x0000000e0f0d723e */ /* 0x000fe400000000ff */
[----:B------:R-:W-:Y:S01]  /*2590*/  F2FP.F16.F32.PACK_AB R20, R21, R20 ;  /* 0x000000141514723e */ /* 0x000fe200000000ff */
[----:B--2---:R2:W-:Y:S01]  /*25a0*/  STS.128 [R0+UR8], R4 ;  /* 0x0000000400007988 */ /* 0x0045e20008000c08 */
[----:B------:R-:W-:-:S02]  /*25b0*/  F2FP.F16.F32.PACK_AB R70, R73, R72 ;  /* 0x000000484946723e */ /* 0x000fc400000000ff */
[----:B------:R-:W-:Y:S02]  /*25c0*/  F2FP.F16.F32.PACK_AB R71, R75, R74 ;  /* 0x0000004a4b47723e */ /* 0x000fe400000000ff */
[----:B------:R-:W-:Y:S02]  /*25d0*/  F2FP.F16.F32.PACK_AB R77, R79, R78 ;  /* 0x0000004e4f4d723e */ /* 0x000fe400000000ff */
[----:B------:R-:W-:Y:S01]  /*25e0*/  F2FP.F16.F32.PACK_AB R84, R85, R84 ;  /* 0x000000545554723e */ /* 0x000fe200000000ff */
[----:B------:R3:W-:Y:S01]  /*25f0*/  STS.128 [R0+UR8+0x4000], R68 ;  /* 0x0040004400007988 */ /* 0x0007e20008000c08 */
[----:B------:R-:W-:Y:S02]  /*2600*/  F2FP.F16.F32.PACK_AB R14, R17, R16 ;  /* 0x00000010110e723e */ /* 0x000fe400000000ff */
[----:B------:R-:W-:Y:S02]  /*2610*/  F2FP.F16.F32.PACK_AB R15, R19, R18 ;  /* 0x00000012130f723e */ /* 0x000fe400000000ff */
[----:B------:R-:W-:-:S02]  /*2620*/  F2FP.F16.F32.PACK_AB R21, R23, R22 ;  /* 0x000000161715723e */ /* 0x000fc400000000ff */
[----:B------:R-:W-:Y:S01]  /*2630*/  F2FP.F16.F32.PACK_AB R28, R29, R28 ;  /* 0x0000001c1d1c723e */ /* 0x000fe200000000ff */
[----:B------:R4:W-:Y:S01]  /*2640*/  STS.128 [R2+UR8], R12 ;  /* 0x0000000c02007988 */ /* 0x0009e20008000c08 */
[----:B------:R-:W-:Y:S02]  /*2650*/  F2FP.F16.F32.PACK_AB R78, R81, R80 ;  /* 0x00000050514e723e */ /* 0x000fe400000000ff */
[----:B------:R-:W-:Y:S02]  /*2660*/  F2FP.F16.F32.PACK_AB R79, R83, R82 ;  /* 0x00000052534f723e */ /* 0x000fe400000000ff */
[----:B------:R-:W-:Y:S02]  /*2670*/  F2FP.F16.F32.PACK_AB R85, R87, R86 ;  /* 0x000000565755723e */ /* 0x000fe400000000ff */
[----:B------:R-:W-:Y:S01]  /*2680*/  F2FP.F16.F32.PACK_AB R92, R93, R92 ;  /* 0x0000005c5d5c723e */ /* 0x000fe200000000ff */
[----:B------:R4:W-:Y:S01]  /*2690*/  STS.128 [R2+UR8+0x4000], R76 ;  /* 0x0040004c02007988 */ /* 0x0009e20008000c08 */
[----:B------:R-:W-:-:S02]  /*26a0*/  F2FP.F16.F32.PACK_AB R22, R25, R24 ;  /* 0x000000181916723e */ /* 0x000fc400000000ff */
[----:B------:R-:W-:Y:S02]  /*26b0*/  F2FP.F16.F32.PACK_AB R23, R27, R26 ;  /* 0x0000001a1b17723e */ /* 0x000fe400000000ff */
[----:B------:R-:W-:Y:S02]  /*26c0*/  F2FP.F16.F32.PACK_AB R29, R31, R30 ;  /* 0x0000001e1f1d723e */ /* 0x000fe400000000ff */
[----:B------:R-:W-:Y:S01]  /*26d0*/  F2FP.F16.F32.PACK_AB R36, R37, R36 ;  /* 0x000000242524723e */ /* 0x000fe200000000ff */
[----:B------:R4:W-:Y:S01]  /*26e0*/  STS.128 [R3+UR8], R20 ;  /* 0x0000001403007988 */ /* 0x0009e20008000c08 */
[----:B------:R-:W-:Y:S02]  /*26f0*/  F2FP.F16.F32.PACK_AB R86, R89, R88 ;  /* 0x000000585956723e */ /* 0x000fe400000000ff */
[----:B------:R-:W-:Y:S02]  /*2700*/  F2FP.F16.F32.PACK_AB R87, R91, R90 ;  /* 0x0000005a5b57723e */ /* 0x000fe400000000ff */
[----:B------:R-:W-:-:S02]  /*2710*/  F2FP.F16.F32.PACK_AB R93, R95, R94 ;  /* 0x0000005e5f5d723e */ /* 0x000fc400000000ff */
[----:B------:R-:W-:Y:S01]  /*2720*/  F2FP.F16.F32.PACK_AB R100, R101, R100 ;  /* 0x000000646564723e */ /* 0x000fe200000000ff */
[----:B------:R4:W-:Y:S01]  /*2730*/  STS.128 [R3+UR8+0x4000], R84 ;  /* 0x0040005403007988 */ /* 0x0009e20008000c08 */
        /* <DEDUP_REMOVED lines=8> */
[----:B------:R-:W-:Y:S02]  /*27c0*/  LOP3.LUT R8, R0, 0x30, RZ, 0x3c, !PT ;  /* 0x0000003000087812 */ /* 0x000fe400078e3cff */
[----:B------:R-:W-:Y:S02]  /*27d0*/  F2FP.F16.F32.PACK_AB R38, R41, R40 ;  /* 0x000000282926723e */ /* 0x000fe400000000ff */
[----:B------:R-:W-:Y:S01]  /*27e0*/  F2FP.F16.F32.PACK_AB R39, R43, R42 ;  /* 0x0000002a2b27723e */ /* 0x000fe200000000ff */
[----:B------:R4:W-:Y:S01]  /*27f0*/  STS.128 [R8+UR8], R28 ;  /* 0x0000001c08007988 */ /* 0x0009e20008000c08 */
[----:B------:R-:W-:-:S02]  /*2800*/  F2FP.F16.F32.PACK_AB R45, R47, R46 ;  /* 0x0000002e2f2d723e */ /* 0x000fc400000000ff */
[----:B------:R-:W-:Y:S01]  /*2810*/  F2FP.F16.F32.PACK_AB R52, R53, R52 ;  /* 0x000000343534723e */ /* 0x000fe200000000ff */
[----:B------:R4:W-:Y:S01]  /*2820*/  STS.128 [R8+UR8+0x4000], R92 ;  /* 0x0040005c08007988 */ /* 0x0009e20008000c08 */
[----:B------:R-:W-:Y:S02]  /*2830*/  F2FP.F16.F32.PACK_AB R102, R105, R104 ;  /* 0x000000686966723e */ /* 0x000fe400000000ff */
[----:B------:R-:W-:Y:S02]  /*2840*/  F2FP.F16.F32.PACK_AB R103, R107, R106 ;  /* 0x0000006a6b67723e */ /* 0x000fe400000000ff */
[----:B------:R-:W-:Y:S02]  /*2850*/  F2FP.F16.F32.PACK_AB R109, R111, R110 ;  /* 0x0000006e6f6d723e */ /* 0x000fe400000000ff */
[----:B------:R-:W-:Y:S02]  /*2860*/  F2FP.F16.F32.PACK_AB R116, R117, R116 ;  /* 0x000000747574723e */ /* 0x000fe400000000ff */
[----:B------:R-:W-:-:S02]  /*2870*/  LOP3.LUT R9, R0, 0x40, RZ, 0x3c, !PT ;  /* 0x0000004000097812 */ /* 0x000fc400078e3cff */
[----:B------:R-:W-:Y:S02]  /*2880*/  F2FP.F16.F32.PACK_AB R46, R49, R48 ;  /* 0x00000030312e723e */ /* 0x000fe400000000ff */
[----:B------:R-:W-:Y:S01]  /*2890*/  F2FP.F16.F32.PACK_AB R47, R51, R50 ;  /* 0x00000032332f723e */ /* 0x000fe200000000ff */
[----:B------:R4:W-:Y:S01]  /*28a0*/  STS.128 [R9+UR8], R36 ;  /* 0x0000002409007988 */ /* 0x0009e20008000c08 */
[----:B------:R-:W-:Y:S02]  /*28b0*/  F2FP.F16.F32.PACK_AB R53, R55, R54 ;  /* 0x000000363735723e */ /* 0x000fe400000000ff */
[----:B------:R-:W-:Y:S01]  /*28c0*/  F2FP.F16.F32.PACK_AB R60, R61, R60 ;  /* 0x0000003c3d3c723e */ /* 0x000fe200000000ff */
[----:B------:R4:W-:Y:S01]  /*28d0*/  STS.128 [R9+UR8+0x4000], R100 ;  /* 0x0040006409007988 */ /* 0x0009e20008000c08 */
[----:B------:R-:W-:Y:S02]  /*28e0*/  F2FP.F16.F32.PACK_AB R110, R113, R112 ;  /* 0x00000070716e723e */ /* 0x000fe400000000ff */
[----:B------:R-:W-:-:S02]  /*28f0*/  F2FP.F16.F32.PACK_AB R111, R115, R114 ;  /* 0x00000072736f723e */ /* 0x000fc400000000ff */
        /* <DEDUP_REMOVED lines=11> */
[----:B--2---:R-:W-:Y:S02]  /*29b0*/  LOP3.LUT R4, R0, 0x60, RZ, 0x3c, !PT ;  /* 0x0000006000047812 */ /* 0x004fe400078e3cff */
[----:B------:R-:W-:Y:S02]  /*29c0*/  F2FP.F16.F32.PACK_AB R62, R65, R64 ;  /* 0x00000040413e723e */ /* 0x000fe400000000ff */
[----:B------:R-:W-:Y:S01]  /*29d0*/  F2FP.F16.F32.PACK_AB R63, R67, R66 ;  /* 0x00000042433f723e */ /* 0x000fe200000000ff */
[----:B------:R4:W-:Y:S01]  /*29e0*/  STS.128 [R4+UR8], R52 ;  /* 0x0000003404007988 */ /* 0x0009e20008000c08 */
[----:B------:R-:W-:-:S02]  /*29f0*/  F2FP.F16.F32.PACK_AB R126, R129, R128 ;  /* 0x00000080817e723e */ /* 0x000fc400000000ff */
[----:B------:R-:W-:Y:S01]  /*2a00*/  F2FP.F16.F32.PACK_AB R127, R131, R130 ;  /* 0x00000082837f723e */ /* 0x000fe200000000ff */
[----:B------:R4:W-:Y:S01]  /*2a10*/  STS.128 [R4+UR8+0x4000], R116 ;  /* 0x0040007404007988 */ /* 0x0009e20008000c08 */
[----:B---3--:R-:W-:-:S05]  /*2a20*/  LOP3.LUT R0, R0, 0x70, RZ, 0x3c, !PT ;  /* 0x0000007000007812 */ /* 0x008fca00078e3cff */
[----:B------:R4:W-:Y:S04]  /*2a30*/  STS.128 [R0+UR8], R60 ;  /* 0x0000003c00007988 */ /* 0x0009e80008000c08 */
[----:B------:R4:W-:Y:S01]  /*2a40*/  STS.128 [R0+UR8+0x4000], R124 ;  /* 0x0040007c00007988 */ /* 0x0009e20008000c08 */
[----:B------:R2:W-:Y:S06]  /*2a50*/  MEMBAR.ALL.CTA ;  /* 0x0000000000007992 */ /* 0x0005ec0000008000 */
[----:B--2---:R-:W2:Y:S02]  /*2a60*/  FENCE.VIEW.ASYNC.S ;  /* 0x00000000000073c6 */ /* 0x004ea40000000000 */
[----:B--2---:R-:W-:Y:S06]  /*2a70*/  BAR.SYNC.DEFER_BLOCKING 0x0 ;  /* 0x0000000000007b1d */ /* 0x004fec0000010000 */
[----:B------:R4:W-:Y:S01]  /*2a80*/  @UP1 UTMASTG.2D [UR4], [UR20] ;  /* 0x00000004140013b5 */ /* 0x0009e20008008000 */
[----:B------:R0:W-:Y:S01]  /*2a90*/  UTMACMDFLUSH ;  /* 0x00000000000079b7 */ /* 0x0001e20000000000 */
[----:B------:R-:W-:-:S04]  /*2aa0*/  DEPBAR.LE SB0, 0x0 ;  /* 0x000080000000791a */ /* 0x000fc80000000000 */
[----:B------:R-:W-:Y:S08]  /*2ab0*/  BAR.SYNC.DEFER_BLOCKING 0x0 ;  /* 0x0000000000007b1d */ /* 0x000ff00000010000 */
[----:B------:R-:W-:Y:S06]  /*2ac0*/  BAR.SYNC.DEFER_BLOCKING 0x0 ;  /* 0x0000000000007b1d */ /* 0x000fec0000010000 */
[----:B----4-:R-:W-:Y:S05]  /*2ad0*/  @P2 BRA `(.L_x_71) ;  /* 0x0000000000a02947 */ /* 0x010fea0003800000 */
[----:B------:R-:W2:Y:S01]  /*2ae0*/  S2UR UR5, SR_CgaCtaId ;  /* 0x00000000000579c3 */ /* 0x000ea20000008800 */
[----:B------:R-:W-:Y:S01]  /*2af0*/  NOP ;  /* 0x0000000000007918 */ /* 0x000fe20000000000 */
[----:B------:R-:W-:Y:S01]  /*2b00*/  UMOV UR4, 0x50 ;  /* 0x0000005000047882 */ /* 0x000fe20000000000 */
[----:B------:R-:W-:Y:S02]  /*2b10*/  IMAD.U32 R0, RZ, RZ, UR23 ;  /* 0x00000017ff007e24 */ /* 0x000fe4000f8e00ff */
[----:B------:R-:W-:Y:S02]  /*2b20*/  IMAD.MOV.U32 R3, RZ, RZ, 0xff ;  /* 0x000000ffff037424 */ /* 0x000fe400078e00ff */
[----:B------:R-:W-:Y:S01]  /*2b30*/  IMAD.MOV.U32 R7, RZ, RZ, 0x1 ;  /* 0x00000001ff077424 */ /* 0x000fe200078e00ff */
[----:B------:R-:W-:-:S04]  /*2b40*/  LOP3.LUT R0, R0, 0xffff, RZ, 0xc0, !PT ;  /* 0x0000ffff00007812 */ /* 0x000fc800078ec0ff */
[----:B------:R-:W-:-:S05]  /*2b50*/  SHF.R.U32.HI R0, RZ, 0x5, R0 ;  /* 0x00000005ff007819 */ /* 0x000fca0000011600 */
[----:B------:R-:W-:Y:S01]  /*2b60*/  VIADD R2, R0, 0x10 ;  /* 0x0000001000027836 */ /* 0x000fe20000000000 */
[----:B------:R-:W-:Y:S01]  /*2b70*/  SHF.L.U32 R0, R3, R0, RZ ;  /* 0x0000000003007219 */ /* 0x000fe200000006ff */
[----:B--2---:R-:W-:-:S03]  /*2b80*/  ULEA UR6, UR5, UR4, 0x18 ;  /* 0x0000000405067291 */ /* 0x004fc6000f8ec0ff */
[----:B------:R-:W-:-:S04]  /*2b90*/  SHF.L.U32 R3, R7, R2, RZ ;  /* 0x0000000207037219 */ /* 0x000fc800000006ff */
[----:B------:R-:W-:Y:S02]  /*2ba0*/  LOP3.LUT R0, R3, R0, RZ, 0xfc, !PT ;  /* 0x0000000003007212 */ /* 0x000fe400078efcff */
[----:B------:R-:W2:Y:S02]  /*2bb0*/  LDS R5, [UR6] ;  /* 0x00000006ff057984 */ /* 0x000ea40008000800 */
[C---:B------:R-:W-:Y:S02]  /*2bc0*/  LOP3.LUT R2, R0.reuse, 0xffff, RZ, 0xc0, !PT ;  /* 0x0000ffff00027812 */ /* 0x040fe400078ec0ff */
[----:B--2---:R-:W-:-:S04]  /*2bd0*/  LOP3.LUT R3, R0, 0xffff, R5, 0x80, !PT ;  /* 0x0000ffff00037812 */ /* 0x004fc800078e8005 */
[----:B------:R-:W-:-:S13]  /*2be0*/  ISETP.NE.AND P0, PT, R3, R2, PT ;  /* 0x000000020300720c */ /* 0x000fda0003f05270 */
[----:B------:R-:W-:Y:S05]  /*2bf0*/  @P0 BRA `(.L_x_72) ;  /* 0x0000000000500947 */ /* 0x000fea0003800000 */
[----:B------:R-:W-:Y:S02]  /*2c00*/  SHF.R.U32.HI R5, RZ, 0x10, R5 ;  /* 0x00000010ff057819 */ /* 0x000fe40000011605 */
[----:B------:R-:W-:-:S04]  /*2c10*/  SHF.R.U32.HI R2, RZ, 0x10, R0 ;  /* 0x00000010ff027819 */ /* 0x000fc80000011600 */
[----:B------:R-:W-:-:S04]  /*2c20*/  LOP3.LUT R5, R5, R2, RZ, 0xc0, !PT ;  /* 0x0000000205057212 */ /* 0x000fc800078ec0ff */
[----:B------:R-:W-:-:S13]  /*2c30*/  ISETP.NE.AND P0, PT, R5, R2, PT ;  /* 0x000000020500720c */ /* 0x000fda0003f05270 */
[----:B------:R-:W-:Y:S05]  /*2c40*/  @P0 BRA `(.L_x_73) ;  /* 0x0000000000300947 */ /* 0x000fea0003800000 */
[----:B------:R-:W-:Y:S01]  /*2c50*/  R2UR UR4, R0 ;  /* 0x00000000000472ca */ /* 0x000fe200000e0000 */
[----:B------:R-:W-:Y:S01]  /*2c60*/  VOTEU.ANY UR5, UPT, PT ;  /* 0x0000000000057886 */ /* 0x000fe200038e0100 */
[----:B------:R-:W2:Y:S01]  /*2c70*/  S2R R0, SR_LANEID ;  /* 0x0000000000007919 */ /* 0x000ea20000000000 */
[----:B------:R-:W-:-:S10]  /*2c80*/  UFLO.U32 UR5, UR5 ;  /* 0x00000005000572bd */ /* 0x000fd400080e0000 */
[----:B------:R-:W-:-:S06]  /*2c90*/  ULOP3.LUT UR4, URZ, UR4, URZ, 0x33, !UPT ;  /* 0x00000004ff047292 */ /* 0x000fcc000f8e33ff */
[----:B------:R-:W-:-:S04]  /*2ca0*/  IMAD.U32 R2, RZ, RZ, UR4 ;  /* 0x00000004ff027e24 */ /* 0x000fc8000f8e00ff */
[----:B------:R-:W3:Y:S02]  /*2cb0*/  REDUX UR7, R2 ;  /* 0x00000000020773c4 */ /* 0x000ee40000000000 */
[----:B------:R4:W-:Y:S01]  /*2cc0*/  UTCATOMSWS.AND URZ, UR4 ;  /* 0x0000000400ff79e3 */ /* 0x0009e20008000000 */
[----:B--2---:R-:W-:Y:S01]  /*2cd0*/  ISETP.EQ.U32.AND P0, PT, R0, UR5, PT ;  /* 0x0000000500007c0c */ /* 0x004fe2000bf02070 */
[----:B---3--:R-:W-:-:S12]  /*2ce0*/  IMAD.U32 R0, RZ, RZ, UR7 ;  /* 0x00000007ff007e24 */ /* 0x008fd8000f8e00ff */
[----:B------:R4:W-:Y:S01]  /*2cf0*/  @P0 ATOMS.AND RZ, [UR6], R0 ;  /* 0x00000000ffff098c */ /* 0x0009e2000a800006 */
[----:B------:R-:W-:Y:S05]  /*2d00*/  BRA `(.L_x_71) ;  /* 0x0000000000147947 */ /* 0x000fea0003800000 */
.L_x_73:
[----:B------:R-:W-:-:S07]  /*2d10*/  MOV R2, 0x2d30 ;  /* 0x00002d3000027802 */ /* 0x000fce0000000f00 */
[----:B-1----:R-:W-:Y:S05]  /*2d20*/  CALL.REL.NOINC `($__internal_0_$__cuda_sm10x_tcgen05_guardrail_trap_col_being_dealloced_not_returned_by_alloc) ;  /* 0x0000000000447944 */ /* 0x002fea0003c00000 */
[----:B------:R-:W-:Y:S05]  /*2d30*/  BRA `(.L_x_71) ;  /* 0x0000000000087947 */ /* 0x000fea0003800000 */
.L_x_72:
[----:B------:R-:W-:-:S07]  /*2d40*/  MOV R2, 0x2d60 ;  /* 0x00002d6000027802 */ /* 0x000fce0000000f00 */
[----:B-1----:R-:W-:Y:S05]  /*2d50*/  CALL.REL.NOINC `($__internal_2_$__cuda_sm10x_tcgen05_guardrail_trap_unallocated_columns_being_dealloced) ;  /* 0x0000000000507944 */ /* 0x002fea0003c00000 */
.L_x_71:
[----:B------:R-:W-:Y:S01]  /*2d60*/  NOP ;  /* 0x0000000000007918 */ /* 0x000fe20000000000 */
[----:B----4-:R-:W-:Y:S05]  /*2d70*/  EXIT ;  /* 0x000000000000794d */ /* 0x010fea0003800000 */
.L_x_58:
[----:B------:R-:W2:Y:S02]  /*2d80*/  SYNCS.PHASECHK.TRANS64.TRYWAIT P0, [UR8+0x12000], RZ ;  /* 0x012000ffff0075a7 */ /* 0x000ea40008001108 */
[----:B--2---:R-:W-:Y:S05]  /*2d90*/  @!P0 BRA `(.L_x_58) ;  /* 0xfffffffc00f88947 */ /* 0x004fea000383ffff */
[----:B------:R-:W-:Y:S05]  /*2da0*/  BRA `(.L_x_74) ;  /* 0xffffffec00907947 */ /* 0x000fea000383ffff */
.L_x_60:
[----:B------:R-:W2:Y:S02]  /*2db0*/  SYNCS.PHASECHK.TRANS64.TRYWAIT P1, [UR8+0x12020], RZ ;  /* 0x012020ffff0075a7 */ /* 0x000ea40008021108 */
[----:B--2---:R-:W-:Y:S05]  /*2dc0*/  @!P1 BRA `(.L_x_60) ;  /* 0xfffffffc00f89947 */ /* 0x004fea000383ffff */
[----:B------:R-:W-:Y:S05]  /*2dd0*/  BRA `(.L_x_75) ;  /* 0xfffffff000047947 */ /* 0x000fea000383ffff */
.L_x_61:
[----:B------:R-:W3:Y:S02]  /*2de0*/  SYNCS.PHASECHK.TRANS64.TRYWAIT P0, [UR28+0x12000], R2 ;  /* 0x01200002ff0075a7 */ /* 0x000ee4000800111c */
[----:B---3--:R-:W-:Y:S05]  /*2df0*/  @!P0 BRA `(.L_x_61) ;  /* 0xfffffffc00f88947 */ /* 0x008fea000383ffff */
[----:B------:R-:W-:Y:S05]  /*2e00*/  BRA `(.L_x_76) ;  /* 0xfffffff000847947 */ /* 0x000fea000383ffff */
.L_x_63:
[----:B------:R-:W3:Y:S02]  /*2e10*/  SYNCS.PHASECHK.TRANS64.TRYWAIT P0, [UR28+0x12020], R2 ;  /* 0x01202002ff0075a7 */ /* 0x000ee4000800111c */
[----:B---3--:R-:W-:Y:S05]  /*2e20*/  @!P0 BRA `(.L_x_63) ;  /* 0xfffffffc00f88947 */ /* 0x008fea000383ffff */
[----:B------:R-:W-:Y:S05]  /*2e30*/  BRA `(.L_x_77) ;  /* 0xfffffff000f47947 */ /* 0x000fea000383ffff */
        .weak           $__internal_0_$__cuda_sm10x_tcgen05_guardrail_trap_col_being_dealloced_not_returned_by_alloc
        .type           $__internal_0_$__cuda_sm10x_tcgen05_guardrail_trap_col_being_dealloced_not_returned_by_alloc,@function
        .size           $__internal_0_$__cuda_sm10x_tcgen05_guardrail_trap_col_being_dealloced_not_returned_by_alloc,($__internal_1_$__cuda_sm10x_tcgen05_guardrail_trap_phase_invalid_during_alloc - $__internal_0_$__cuda_sm10x_tcgen05_guardrail_trap_col_being_dealloced_not_returned_by_alloc)
$__internal_0_$__cuda_sm10x_tcgen05_guardrail_trap_col_being_dealloced_not_returned_by_alloc:
[----:B------:R-:W-:Y:S05]  /*2e40*/  BPT.TRAP 0x1 ;  /* 0x000000040000795c */ /* 0x000fea0000300000 */
[----:B------:R-:W-:-:S04]  /*2e50*/  IMAD.MOV.U32 R3, RZ, RZ, 0x0 ;  /* 0x00000000ff037424 */ /* 0x000fc800078e00ff */
[----:B------:R-:W-:Y:S05]  /*2e60*/  RET.REL.NODEC R2 `(gluon_tcgen05) ;  /* 0xffffffd002647950 */ /* 0x000fea0003c3ffff */
        .weak           $__internal_1_$__cuda_sm10x_tcgen05_guardrail_trap_phase_invalid_during_alloc
        .type           $__internal_1_$__cuda_sm10x_tcgen05_guardrail_trap_phase_invalid_during_alloc,@function
        .size           $__internal_1_$__cuda_sm10x_tcgen05_guardrail_trap_phase_invalid_during_alloc,($__internal_2_$__cuda_sm10x_tcgen05_guardrail_trap_unallocated_columns_being_dealloced - $__internal_1_$__cuda_sm10x_tcgen05_guardrail_trap_phase_invalid_during_alloc)
$__internal_1_$__cuda_sm10x_tcgen05_guardrail_trap_phase_invalid_during_alloc:
[----:B------:R-:W-:Y:S05]  /*2e70*/  BPT.TRAP 0x1 ;  /* 0x000000040000795c */ /* 0x000fea0000300000 */
[----:B------:R-:W-:-:S04]  /*2e80*/  IMAD.MOV.U32 R3, RZ, RZ, 0x0 ;  /* 0x00000000ff037424 */ /* 0x000fc800078e00ff */
[----:B------:R-:W-:Y:S05]  /*2e90*/  RET.REL.NODEC R2 `(gluon_tcgen05) ;  /* 0xffffffd002587950 */ /* 0x000fea0003c3ffff */
        .weak           $__internal_2_$__cuda_sm10x_tcgen05_guardrail_trap_unallocated_columns_being_dealloced
        .type           $__internal_2_$__cuda_sm10x_tcgen05_guardrail_trap_unallocated_columns_being_dealloced,@function
        .size           $__internal_2_$__cuda_sm10x_tcgen05_guardrail_trap_unallocated_columns_being_dealloced,(.L_x_81 - $__internal_2_$__cuda_sm10x_tcgen05_guardrail_trap_unallocated_columns_being_dealloced)
$__internal_2_$__cuda_sm10x_tcgen05_guardrail_trap_unallocated_columns_being_dealloced:
[----:B------:R-:W-:Y:S05]  /*2ea0*/  BPT.TRAP 0x1 ;  /* 0x000000040000795c */ /* 0x000fea0000300000 */
[----:B------:R-:W-:-:S04]  /*2eb0*/  IMAD.MOV.U32 R3, RZ, RZ, 0x0 ;  /* 0x00000000ff037424 */ /* 0x000fc800078e00ff */
[----:B------:R-:W-:Y:S05]  /*2ec0*/  RET.REL.NODEC R2 `(gluon_tcgen05) ;  /* 0xffffffd0024c7950 */ /* 0x000fea0003c3ffff */
.L_x_78:
[----:B------:R-:W-:-:S00]  /*2ed0*/  BRA `(.L_x_78) ;  /* 0xfffffffc00fc7947 */ /* 0x000fc0000383ffff */
[----:B------:R-:W-:-:S00]  /*2ee0*/  NOP ;  /* 0x0000000000007918 */ /* 0x000fc00000000000 */
        /* <DEDUP_REMOVED lines=9> */
.L_x_81:


//--------------------- .nv.shared.gluon_tcgen05  --------------------------
	.section	.nv.shared.gluon_tcgen05,"aw",@nobits
	.sectionflags	@""
	.align	16
	.zero		1024


//--------------------- .nv.shared.reserved.0     --------------------------
	.section	.nv.shared.reserved.0,"aw",@nobits
	.align	8
	.weak		__nv_reservedSMEM_offset_0_alias
	.size		__nv_reservedSMEM_offset_0_alias, 0, 64
	.other		__nv_reservedSMEM_offset_0_alias,@"STO_CUDA_RESERVED_SHARED STV_DEFAULT"
__nv_reservedSMEM_offset_0_alias:
	.zero		0
.nv.shared.reserved.0:
	.zero		64
	.weak		__nv_reservedSMEM_allocation_phase
	.type		__nv_reservedSMEM_allocation_phase,@object
	.size		__nv_reservedSMEM_allocation_phase,(.L_0 - __nv_reservedSMEM_allocation_phase)
__nv_reservedSMEM_allocation_phase:
	.zero		1
.L_0:
	.zero		7
	.weak		__nv_reservedSMEM_devtool_atexit_pc
	.type		__nv_reservedSMEM_devtool_atexit_pc,@object
	.size		__nv_reservedSMEM_devtool_atexit_pc,(__nv_reservedSMEM_allocation_mask - __nv_reservedSMEM_devtool_atexit_pc)
__nv_reservedSMEM_devtool_atexit_pc:
	.zero		8
	.weak		__nv_reservedSMEM_allocation_mask
	.type		__nv_reservedSMEM_allocation_mask,@object
	.size		__nv_reservedSMEM_allocation_mask,(.L_2 - __nv_reservedSMEM_allocation_mask)
__nv_reservedSMEM_allocation_mask:
	.zero		4
.L_2:


//--------------------- .nv.constant0.gluon_tcgen05 --------------------------
	.section	.nv.constant0.gluon_tcgen05,"a",@progbits
	.sectionflags	@""
	.align	4
.nv.constant0.gluon_tcgen05:
	.zero		976


//--------------------- SYMBOLS --------------------------

	.type		.nv.reservedSmem.offset0,@object
	.size		.nv.reservedSmem.offset0,0x4
	.type		.nv.reservedSmem.cap,@object
	.size		.nv.reservedSmem.cap,0x4
